//
// Generated by NVIDIA NVVM Compiler
//
// Compiler Build ID: CL-36424714
// Cuda compilation tools, release 13.0, V13.0.88
// Based on NVVM 20.0.0
//

.version 9.0
.target sm_100
.address_size 64

	// .globl	_Z7interp3PdS_S_S_S_iii

.visible .entry _Z7interp3PdS_S_S_S_iii(
	.param .u64 .ptr .align 1 _Z7interp3PdS_S_S_S_iii_param_0,
	.param .u64 .ptr .align 1 _Z7interp3PdS_S_S_S_iii_param_1,
	.param .u64 .ptr .align 1 _Z7interp3PdS_S_S_S_iii_param_2,
	.param .u64 .ptr .align 1 _Z7interp3PdS_S_S_S_iii_param_3,
	.param .u64 .ptr .align 1 _Z7interp3PdS_S_S_S_iii_param_4,
	.param .u32 _Z7interp3PdS_S_S_S_iii_param_5,
	.param .u32 _Z7interp3PdS_S_S_S_iii_param_6,
	.param .u32 _Z7interp3PdS_S_S_S_iii_param_7
)
{
	.reg .pred 	%p<6>;
	.reg .b32 	%r<38>;
	.reg .b64 	%rd<26>;
	.reg .b64 	%fd<42>;

	ld.param.u64 	%rd4, [_Z7interp3PdS_S_S_S_iii_param_3];
	ld.param.u64 	%rd5, [_Z7interp3PdS_S_S_S_iii_param_4];
	ld.param.u32 	%r6, [_Z7interp3PdS_S_S_S_iii_param_5];
	ld.param.u32 	%r5, [_Z7interp3PdS_S_S_S_iii_param_6];
	ld.param.u32 	%r7, [_Z7interp3PdS_S_S_S_iii_param_7];
	mov.u32 	%r9, %ctaid.x;
	mov.u32 	%r10, %ntid.x;
	mov.u32 	%r11, %tid.x;
	mad.lo.s32 	%r1, %r9, %r10, %r11;
	mov.u32 	%r12, %ctaid.y;
	mov.u32 	%r13, %ntid.y;
	div.u32 	%r14, %r6, %r13;
	div.u32 	%r15, %r12, %r14;
	mul.lo.s32 	%r16, %r15, %r14;
	sub.s32 	%r17, %r12, %r16;
	mov.u32 	%r18, %tid.y;
	mad.lo.s32 	%r19, %r17, %r13, %r18;
	mov.u32 	%r20, %ntid.z;
	mov.u32 	%r21, %tid.z;
	mad.lo.s32 	%r22, %r15, %r20, %r21;
	add.s32 	%r23, %r5, -1;
	setp.ge.s32 	%p1, %r1, %r23;
	add.s32 	%r24, %r6, -1;
	setp.ge.s32 	%p2, %r19, %r24;
	or.pred  	%p3, %p1, %p2;
	add.s32 	%r25, %r7, -1;
	setp.ge.s32 	%p4, %r22, %r25;
	or.pred  	%p5, %p3, %p4;
	@%p5 bra 	$L__BB0_2;
	ld.param.u64 	%rd25, [_Z7interp3PdS_S_S_S_iii_param_2];
	ld.param.u64 	%rd24, [_Z7interp3PdS_S_S_S_iii_param_1];
	ld.param.u64 	%rd23, [_Z7interp3PdS_S_S_S_iii_param_0];
	cvta.to.global.u64 	%rd6, %rd24;
	cvta.to.global.u64 	%rd7, %rd25;
	cvta.to.global.u64 	%rd8, %rd4;
	cvta.to.global.u64 	%rd9, %rd5;
	cvta.to.global.u64 	%rd10, %rd23;
	mad.lo.s32 	%r26, %r6, %r1, %r19;
	mul.lo.s32 	%r27, %r5, %r6;
	mad.lo.s32 	%r28, %r27, %r22, %r26;
	mul.wide.s32 	%rd11, %r28, 8;
	add.s64 	%rd12, %rd6, %rd11;
	ld.global.f64 	%fd1, [%rd12];
	add.f64 	%fd2, %fd1, 0dBFF0000000000000;
	add.s64 	%rd13, %rd7, %rd11;
	ld.global.f64 	%fd3, [%rd13];
	add.f64 	%fd4, %fd3, 0dBFF0000000000000;
	add.s64 	%rd14, %rd8, %rd11;
	ld.global.f64 	%fd5, [%rd14];
	add.f64 	%fd6, %fd5, 0dBFF0000000000000;
	cvt.rzi.s32.f64 	%r29, %fd4;
	cvt.rzi.s32.f64 	%r30, %fd6;
	add.f64 	%fd7, %fd2, 0d3FF0000000000000;
	cvt.rmi.f64.f64 	%fd8, %fd7;
	sub.f64 	%fd9, %fd8, %fd2;
	mov.f64 	%fd10, 0d3FF0000000000000;
	sub.f64 	%fd11, %fd10, %fd9;
	cvt.rzi.s32.f64 	%r31, %fd2;
	mad.lo.s32 	%r32, %r31, %r6, %r29;
	mul.lo.s32 	%r33, %r27, %r30;
	add.s32 	%r34, %r33, %r32;
	mul.wide.s32 	%rd15, %r34, 8;
	add.s64 	%rd16, %rd9, %rd15;
	ld.global.f64 	%fd12, [%rd16];
	cvt.rzi.s32.f64 	%r35, %fd7;
	mad.lo.s32 	%r36, %r35, %r6, %r29;
	add.s32 	%r37, %r33, %r36;
	mul.wide.s32 	%rd17, %r37, 8;
	add.s64 	%rd18, %rd9, %rd17;
	ld.global.f64 	%fd13, [%rd18];
	mul.f64 	%fd14, %fd13, %fd11;
	fma.rn.f64 	%fd15, %fd12, %fd9, %fd14;
	ld.global.f64 	%fd16, [%rd16+8];
	ld.global.f64 	%fd17, [%rd18+8];
	mul.f64 	%fd18, %fd11, %fd17;
	fma.rn.f64 	%fd19, %fd9, %fd16, %fd18;
	mul.wide.s32 	%rd19, %r27, 8;
	add.s64 	%rd20, %rd16, %rd19;
	ld.global.f64 	%fd20, [%rd20];
	add.s64 	%rd21, %rd18, %rd19;
	ld.global.f64 	%fd21, [%rd21];
	mul.f64 	%fd22, %fd11, %fd21;
	fma.rn.f64 	%fd23, %fd9, %fd20, %fd22;
	ld.global.f64 	%fd24, [%rd20+8];
	ld.global.f64 	%fd25, [%rd21+8];
	mul.f64 	%fd26, %fd11, %fd25;
	fma.rn.f64 	%fd27, %fd9, %fd24, %fd26;
	add.f64 	%fd28, %fd4, 0d3FF0000000000000;
	cvt.rmi.f64.f64 	%fd29, %fd28;
	sub.f64 	%fd30, %fd29, %fd4;
	sub.f64 	%fd31, %fd10, %fd30;
	mul.f64 	%fd32, %fd31, %fd19;
	fma.rn.f64 	%fd33, %fd30, %fd15, %fd32;
	mul.f64 	%fd34, %fd31, %fd27;
	fma.rn.f64 	%fd35, %fd30, %fd23, %fd34;
	add.f64 	%fd36, %fd6, 0d3FF0000000000000;
	cvt.rmi.f64.f64 	%fd37, %fd36;
	sub.f64 	%fd38, %fd37, %fd6;
	sub.f64 	%fd39, %fd10, %fd38;
	mul.f64 	%fd40, %fd39, %fd35;
	fma.rn.f64 	%fd41, %fd38, %fd33, %fd40;
	add.s64 	%rd22, %rd10, %rd11;
	st.global.f64 	[%rd22], %fd41;
$L__BB0_2:
	ret;

}
	// .globl	_Z4extfPdS_S_S_iii
.visible .entry _Z4extfPdS_S_S_iii(
	.param .u64 .ptr .align 1 _Z4extfPdS_S_S_iii_param_0,
	.param .u64 .ptr .align 1 _Z4extfPdS_S_S_iii_param_1,
	.param .u64 .ptr .align 1 _Z4extfPdS_S_S_iii_param_2,
	.param .u64 .ptr .align 1 _Z4extfPdS_S_S_iii_param_3,
	.param .u32 _Z4extfPdS_S_S_iii_param_4,
	.param .u32 _Z4extfPdS_S_S_iii_param_5,
	.param .u32 _Z4extfPdS_S_S_iii_param_6
)
{
	.reg .pred 	%p<6>;
	.reg .b32 	%r<23>;
	.reg .b64 	%rd<14>;
	.reg .b64 	%fd<6>;

	ld.param.u64 	%rd1, [_Z4extfPdS_S_S_iii_param_0];
	ld.param.u64 	%rd2, [_Z4extfPdS_S_S_iii_param_1];
	ld.param.u64 	%rd3, [_Z4extfPdS_S_S_iii_param_2];
	ld.param.u64 	%rd4, [_Z4extfPdS_S_S_iii_param_3];
	ld.param.u32 	%r6, [_Z4extfPdS_S_S_iii_param_4];
	ld.param.u32 	%r5, [_Z4extfPdS_S_S_iii_param_5];
	ld.param.u32 	%r7, [_Z4extfPdS_S_S_iii_param_6];
	mov.u32 	%r8, %ctaid.x;
	mov.u32 	%r9, %ntid.x;
	mov.u32 	%r10, %tid.x;
	mad.lo.s32 	%r1, %r8, %r9, %r10;
	mov.u32 	%r11, %ctaid.y;
	mov.u32 	%r12, %ntid.y;
	div.u32 	%r13, %r6, %r12;
	div.u32 	%r14, %r11, %r13;
	mul.lo.s32 	%r15, %r14, %r13;
	sub.s32 	%r16, %r11, %r15;
	mov.u32 	%r17, %tid.y;
	mad.lo.s32 	%r18, %r16, %r12, %r17;
	mov.u32 	%r19, %ntid.z;
	mov.u32 	%r20, %tid.z;
	mad.lo.s32 	%r3, %r14, %r19, %r20;
	setp.ge.s32 	%p1, %r1, %r5;
	setp.ge.s32 	%p2, %r18, %r6;
	or.pred  	%p3, %p1, %p2;
	setp.ge.s32 	%p4, %r3, %r7;
	or.pred  	%p5, %p3, %p4;
	@%p5 bra 	$L__BB1_2;
	cvta.to.global.u64 	%rd5, %rd2;
	cvta.to.global.u64 	%rd6, %rd3;
	cvta.to.global.u64 	%rd7, %rd4;
	cvta.to.global.u64 	%rd8, %rd1;
	mad.lo.s32 	%r21, %r3, %r5, %r1;
	mad.lo.s32 	%r22, %r21, %r6, %r18;
	mul.wide.s32 	%rd9, %r22, 8;
	add.s64 	%rd10, %rd5, %rd9;
	ld.global.f64 	%fd1, [%rd10];
	add.s64 	%rd11, %rd6, %rd9;
	ld.global.f64 	%fd2, [%rd11];
	sub.f64 	%fd3, %fd1, %fd2;
	add.s64 	%rd12, %rd7, %rd9;
	ld.global.f64 	%fd4, [%rd12];
	mul.f64 	%fd5, %fd3, %fd4;
	add.s64 	%rd13, %rd8, %rd9;
	st.global.f64 	[%rd13], %fd5;
$L__BB1_2:
	ret;

}
	// .globl	_Z4intfPdS_iii
.visible .entry _Z4intfPdS_iii(
	.param .u64 .ptr .align 1 _Z4intfPdS_iii_param_0,
	.param .u64 .ptr .align 1 _Z4intfPdS_iii_param_1,
	.param .u32 _Z4intfPdS_iii_param_2,
	.param .u32 _Z4intfPdS_iii_param_3,
	.param .u32 _Z4intfPdS_iii_param_4
)
{
	.reg .pred 	%p<14>;
	.reg .b32 	%r<34>;
	.reg .b64 	%rd<16>;
	.reg .b64 	%fd<14>;

	ld.param.u64 	%rd1, [_Z4intfPdS_iii_param_0];
	ld.param.u64 	%rd2, [_Z4intfPdS_iii_param_1];
	ld.param.u32 	%r7, [_Z4intfPdS_iii_param_2];
	ld.param.u32 	%r5, [_Z4intfPdS_iii_param_3];
	ld.param.u32 	%r6, [_Z4intfPdS_iii_param_4];
	mov.u32 	%r8, %ctaid.x;
	mov.u32 	%r9, %ntid.x;
	mov.u32 	%r10, %tid.x;
	mad.lo.s32 	%r1, %r8, %r9, %r10;
	mov.u32 	%r11, %ctaid.y;
	mov.u32 	%r12, %ntid.y;
	div.u32 	%r13, %r7, %r12;
	div.u32 	%r14, %r11, %r13;
	mul.lo.s32 	%r15, %r14, %r13;
	sub.s32 	%r16, %r11, %r15;
	mov.u32 	%r17, %tid.y;
	mad.lo.s32 	%r18, %r16, %r12, %r17;
	mov.u32 	%r19, %ntid.z;
	mov.u32 	%r20, %tid.z;
	mad.lo.s32 	%r3, %r14, %r19, %r20;
	add.s32 	%r21, %r5, -1;
	setp.ge.s32 	%p4, %r1, %r21;
	add.s32 	%r22, %r7, -1;
	setp.ge.s32 	%p5, %r18, %r22;
	or.pred  	%p6, %p4, %p5;
	mov.pred 	%p13, -1;
	@%p6 bra 	$L__BB2_2;
	add.s32 	%r23, %r6, -1;
	setp.ge.s32 	%p13, %r3, %r23;
$L__BB2_2:
	setp.lt.s32 	%p7, %r1, 1;
	or.pred  	%p8, %p7, %p13;
	setp.eq.s32 	%p9, %r18, 0;
	or.pred  	%p10, %p8, %p9;
	setp.eq.s32 	%p11, %r3, 0;
	or.pred  	%p12, %p10, %p11;
	@%p12 bra 	$L__BB2_4;
	cvta.to.global.u64 	%rd3, %rd2;
	mul.lo.s32 	%r24, %r7, %r1;
	add.s32 	%r25, %r18, %r24;
	mul.lo.s32 	%r26, %r5, %r7;
	mul.lo.s32 	%r27, %r26, %r3;
	add.s32 	%r28, %r27, %r25;
	mul.wide.s32 	%rd4, %r28, 8;
	add.s64 	%rd5, %rd3, %rd4;
	ld.global.f64 	%fd1, [%rd5];
	sub.s32 	%r29, %r24, %r7;
	add.s32 	%r30, %r18, %r29;
	add.s32 	%r31, %r30, %r27;
	mul.wide.s32 	%rd6, %r31, 8;
	add.s64 	%rd7, %rd3, %rd6;
	ld.global.f64 	%fd2, [%rd7];
	fma.rn.f64 	%fd3, %fd1, 0dC018000000000000, %fd2;
	mul.wide.s32 	%rd8, %r7, 8;
	add.s64 	%rd9, %rd5, %rd8;
	ld.global.f64 	%fd4, [%rd9];
	add.f64 	%fd5, %fd3, %fd4;
	ld.global.f64 	%fd6, [%rd5+-8];
	add.f64 	%fd7, %fd5, %fd6;
	ld.global.f64 	%fd8, [%rd5+8];
	add.f64 	%fd9, %fd7, %fd8;
	sub.s32 	%r32, %r27, %r26;
	add.s32 	%r33, %r32, %r25;
	mul.wide.s32 	%rd10, %r33, 8;
	add.s64 	%rd11, %rd3, %rd10;
	ld.global.f64 	%fd10, [%rd11];
	add.f64 	%fd11, %fd9, %fd10;
	mul.wide.s32 	%rd12, %r26, 8;
	add.s64 	%rd13, %rd5, %rd12;
	ld.global.f64 	%fd12, [%rd13];
	add.f64 	%fd13, %fd11, %fd12;
	cvta.to.global.u64 	%rd14, %rd1;
	add.s64 	%rd15, %rd14, %rd4;
	st.global.f64 	[%rd15], %fd13;
$L__BB2_4:
	ret;

}
	// .globl	_Z3d_fPdS_S_ddiii
.visible .entry _Z3d_fPdS_S_ddiii(
	.param .u64 .ptr .align 1 _Z3d_fPdS_S_ddiii_param_0,
	.param .u64 .ptr .align 1 _Z3d_fPdS_S_ddiii_param_1,
	.param .u64 .ptr .align 1 _Z3d_fPdS_S_ddiii_param_2,
	.param .f64 _Z3d_fPdS_S_ddiii_param_3,
	.param .f64 _Z3d_fPdS_S_ddiii_param_4,
	.param .u32 _Z3d_fPdS_S_ddiii_param_5,
	.param .u32 _Z3d_fPdS_S_ddiii_param_6,
	.param .u32 _Z3d_fPdS_S_ddiii_param_7
)
{
	.reg .pred 	%p<6>;
	.reg .b32 	%r<23>;
	.reg .b64 	%rd<11>;
	.reg .b64 	%fd<7>;

	ld.param.u64 	%rd1, [_Z3d_fPdS_S_ddiii_param_0];
	ld.param.u64 	%rd2, [_Z3d_fPdS_S_ddiii_param_1];
	ld.param.u64 	%rd3, [_Z3d_fPdS_S_ddiii_param_2];
	ld.param.f64 	%fd1, [_Z3d_fPdS_S_ddiii_param_3];
	ld.param.f64 	%fd2, [_Z3d_fPdS_S_ddiii_param_4];
	ld.param.u32 	%r6, [_Z3d_fPdS_S_ddiii_param_5];
	ld.param.u32 	%r5, [_Z3d_fPdS_S_ddiii_param_6];
	ld.param.u32 	%r7, [_Z3d_fPdS_S_ddiii_param_7];
	mov.u32 	%r8, %ctaid.x;
	mov.u32 	%r9, %ntid.x;
	mov.u32 	%r10, %tid.x;
	mad.lo.s32 	%r1, %r8, %r9, %r10;
	mov.u32 	%r11, %ctaid.y;
	mov.u32 	%r12, %ntid.y;
	div.u32 	%r13, %r6, %r12;
	div.u32 	%r14, %r11, %r13;
	mul.lo.s32 	%r15, %r14, %r13;
	sub.s32 	%r16, %r11, %r15;
	mov.u32 	%r17, %tid.y;
	mad.lo.s32 	%r18, %r16, %r12, %r17;
	mov.u32 	%r19, %ntid.z;
	mov.u32 	%r20, %tid.z;
	mad.lo.s32 	%r3, %r14, %r19, %r20;
	setp.ge.s32 	%p1, %r1, %r5;
	setp.ge.s32 	%p2, %r18, %r6;
	or.pred  	%p3, %p1, %p2;
	setp.ge.s32 	%p4, %r3, %r7;
	or.pred  	%p5, %p3, %p4;
	@%p5 bra 	$L__BB3_2;
	cvta.to.global.u64 	%rd4, %rd2;
	cvta.to.global.u64 	%rd5, %rd3;
	cvta.to.global.u64 	%rd6, %rd1;
	mad.lo.s32 	%r21, %r3, %r5, %r1;
	mad.lo.s32 	%r22, %r21, %r6, %r18;
	mul.wide.s32 	%rd7, %r22, 8;
	add.s64 	%rd8, %rd4, %rd7;
	ld.global.f64 	%fd3, [%rd8];
	add.s64 	%rd9, %rd5, %rd7;
	ld.global.f64 	%fd4, [%rd9];
	fma.rn.f64 	%fd5, %fd2, %fd4, %fd3;
	mul.f64 	%fd6, %fd1, %fd5;
	add.s64 	%rd10, %rd6, %rd7;
	st.global.f64 	[%rd10], %fd6;
$L__BB3_2:
	ret;

}


// ===== COMPILED SASS (sm_100) =====

	.target	sm_100

	.elftype	@"ET_EXEC"


//--------------------- .note.nv.tkinfo           --------------------------
	.section	.note.nv.tkinfo,"",@"SHT_NOTE"
	.sectionflags	@"SHF_NOTE_NV_TKINFO"
	.tkinfo
        /*0018*/ 	.word	0x00000002
        /*0030*/ 	.string	""
        /*0030*/ 	.string	"ptxas"
        /*0030*/ 	.string	"Cuda compilation tools, release 13.0, V13.0.88"
        /*0030*/ 	.string	"Build cuda_13.0.r13.0/compiler.36424714_0"
        /*0030*/ 	.string	"-arch sm_100 -m 64 "



//--------------------- .note.nv.cuinfo           --------------------------
	.section	.note.nv.cuinfo,"",@"SHT_NOTE"
	.sectionflags	@"SHF_NOTE_NV_CUINFO"
        /*0018*/ 	.short	0x0002
        /*001a*/ 	.short	0x0064
        /*001c*/ 	.short	0x0082
	.zero		2


//--------------------- .nv.info                  --------------------------
	.section	.nv.info,"",@"SHT_CUDA_INFO"
	.align	4


	//----- nvinfo : EIATTR_REGCOUNT
	.align		4
        /*0000*/ 	.byte	0x04, 0x2f
        /*0002*/ 	.short	(.L_1 - .L_0)
	.align		4
.L_0:
        /*0004*/ 	.word	index@(_Z7interp3PdS_S_S_S_iii)
        /*0008*/ 	.word	0x00000020


	//----- nvinfo : EIATTR_FRAME_SIZE
	.align		4
.L_1:
        /*000c*/ 	.byte	0x04, 0x11
        /*000e*/ 	.short	(.L_3 - .L_2)
	.align		4
.L_2:
        /*0010*/ 	.word	index@(_Z7interp3PdS_S_S_S_iii)
        /*0014*/ 	.word	0x00000000


	//----- nvinfo : EIATTR_REGCOUNT
	.align		4
.L_3:
        /*0018*/ 	.byte	0x04, 0x2f
        /*001a*/ 	.short	(.L_5 - .L_4)
	.align		4
.L_4:
        /*001c*/ 	.word	index@(_Z4extfPdS_S_S_iii)
        /*0020*/ 	.word	0x00000010


	//----- nvinfo : EIATTR_FRAME_SIZE
	.align		4
.L_5:
        /*0024*/ 	.byte	0x04, 0x11
        /*0026*/ 	.short	(.L_7 - .L_6)
	.align		4
.L_6:
        /*0028*/ 	.word	index@(_Z4extfPdS_S_S_iii)
        /*002c*/ 	.word	0x00000000


	//----- nvinfo : EIATTR_REGCOUNT
	.align		4
.L_7:
        /*0030*/ 	.byte	0x04, 0x2f
        /*0032*/ 	.short	(.L_9 - .L_8)
	.align		4
.L_8:
        /*0034*/ 	.word	index@(_Z4intfPdS_iii)
        /*0038*/ 	.word	0x00000016


	//----- nvinfo : EIATTR_FRAME_SIZE
	.align		4
.L_9:
        /*003c*/ 	.byte	0x04, 0x11
        /*003e*/ 	.short	(.L_11 - .L_10)
	.align		4
.L_10:
        /*0040*/ 	.word	index@(_Z4intfPdS_iii)
        /*0044*/ 	.word	0x00000000


	//----- nvinfo : EIATTR_REGCOUNT
	.align		4
.L_11:
        /*0048*/ 	.byte	0x04, 0x2f
        /*004a*/ 	.short	(.L_13 - .L_12)
	.align		4
.L_12:
        /*004c*/ 	.word	index@(_Z3d_fPdS_S_ddiii)
        /*0050*/ 	.word	0x00000010


	//----- nvinfo : EIATTR_FRAME_SIZE
	.align		4
.L_13:
        /*0054*/ 	.byte	0x04, 0x11
        /*0056*/ 	.short	(.L_15 - .L_14)
	.align		4
.L_14:
        /*0058*/ 	.word	index@(_Z3d_fPdS_S_ddiii)
        /*005c*/ 	.word	0x00000000


	//----- nvinfo : EIATTR_MIN_STACK_SIZE
	.align		4
.L_15:
        /*0060*/ 	.byte	0x04, 0x12
        /*0062*/ 	.short	(.L_17 - .L_16)
	.align		4
.L_16:
        /*0064*/ 	.word	index@(_Z3d_fPdS_S_ddiii)
        /*0068*/ 	.word	0x00000000


	//----- nvinfo : EIATTR_MIN_STACK_SIZE
	.align		4
.L_17:
        /*006c*/ 	.byte	0x04, 0x12
        /*006e*/ 	.short	(.L_19 - .L_18)
	.align		4
.L_18:
        /*0070*/ 	.word	index@(_Z4intfPdS_iii)
        /*0074*/ 	.word	0x00000000


	//----- nvinfo : EIATTR_MIN_STACK_SIZE
	.align		4
.L_19:
        /*0078*/ 	.byte	0x04, 0x12
        /*007a*/ 	.short	(.L_21 - .L_20)
	.align		4
.L_20:
        /*007c*/ 	.word	index@(_Z4extfPdS_S_S_iii)
        /*0080*/ 	.word	0x00000000


	//----- nvinfo : EIATTR_MIN_STACK_SIZE
	.align		4
.L_21:
        /*0084*/ 	.byte	0x04, 0x12
        /*0086*/ 	.short	(.L_23 - .L_22)
	.align		4
.L_22:
        /*0088*/ 	.word	index@(_Z7interp3PdS_S_S_S_iii)
        /*008c*/ 	.word	0x00000000
.L_23:


//--------------------- .nv.compat                --------------------------
	.section	.nv.compat,"",@"SHT_CUDA_COMPAT_INFO"
	.align	4
        /*0000*/ 	.byte	0x02, 0x09, 0x00, 0x00, 0x02, 0x02, 0x01, 0x00, 0x02, 0x05, 0x05, 0x00, 0x03, 0x07, 0x01, 0x01
        /*0010*/ 	.byte	0x02, 0x03, 0x00, 0x00, 0x02, 0x06, 0x01, 0x00, 0x04, 0x0b, 0x08, 0x00, 0x01, 0x00, 0x00, 0x00
        /*0020*/ 	.byte	0x00, 0x00, 0x00, 0x00


//--------------------- .nv.info._Z3d_fPdS_S_ddiii --------------------------
	.section	.nv.info._Z3d_fPdS_S_ddiii,"",@"SHT_CUDA_INFO"
	.sectionflags	@""
	.align	4


	//----- nvinfo : EIATTR_CUDA_API_VERSION
	.align		4
        /*0000*/ 	.byte	0x04, 0x37
        /*0002*/ 	.short	(.L_25 - .L_24)
.L_24:
        /*0004*/ 	.word	0x00000082


	//----- nvinfo : EIATTR_KPARAM_INFO
	.align		4
.L_25:
        /*0008*/ 	.byte	0x04, 0x17
        /*000a*/ 	.short	(.L_27 - .L_26)
.L_26:
        /*000c*/ 	.word	0x00000000
        /*0010*/ 	.short	0x0007
        /*0012*/ 	.short	0x0030
        /*0014*/ 	.byte	0x00, 0xf0, 0x11, 0x00


	//----- nvinfo : EIATTR_KPARAM_INFO
	.align		4
.L_27:
        /*0018*/ 	.byte	0x04, 0x17
        /*001a*/ 	.short	(.L_29 - .L_28)
.L_28:
        /*001c*/ 	.word	0x00000000
        /*0020*/ 	.short	0x0006
        /*0022*/ 	.short	0x002c
        /*0024*/ 	.byte	0x00, 0xf0, 0x11, 0x00


	//----- nvinfo : EIATTR_KPARAM_INFO
	.align		4
.L_29:
        /*0028*/ 	.byte	0x04, 0x17
        /*002a*/ 	.short	(.L_31 - .L_30)
.L_30:
        /*002c*/ 	.word	0x00000000
        /*0030*/ 	.short	0x0005
        /*0032*/ 	.short	0x0028
        /*0034*/ 	.byte	0x00, 0xf0, 0x11, 0x00


	//----- nvinfo : EIATTR_KPARAM_INFO
	.align		4
.L_31:
        /*0038*/ 	.byte	0x04, 0x17
        /*003a*/ 	.short	(.L_33 - .L_32)
.L_32:
        /*003c*/ 	.word	0x00000000
        /*0040*/ 	.short	0x0004
        /*0042*/ 	.short	0x0020
        /*0044*/ 	.byte	0x00, 0xf0, 0x21, 0x00


	//----- nvinfo : EIATTR_KPARAM_INFO
	.align		4
.L_33:
        /*0048*/ 	.byte	0x04, 0x17
        /*004a*/ 	.short	(.L_35 - .L_34)
.L_34:
        /*004c*/ 	.word	0x00000000
        /*0050*/ 	.short	0x0003
        /*0052*/ 	.short	0x0018
        /*0054*/ 	.byte	0x00, 0xf0, 0x21, 0x00


	//----- nvinfo : EIATTR_KPARAM_INFO
	.align		4
.L_35:
        /*0058*/ 	.byte	0x04, 0x17
        /*005a*/ 	.short	(.L_37 - .L_36)
.L_36:
        /*005c*/ 	.word	0x00000000
        /*0060*/ 	.short	0x0002
        /*0062*/ 	.short	0x0010
        /*0064*/ 	.byte	0x00, 0xf5, 0x21, 0x00


	//----- nvinfo : EIATTR_KPARAM_INFO
	.align		4
.L_37:
        /*0068*/ 	.byte	0x04, 0x17
        /*006a*/ 	.short	(.L_39 - .L_38)
.L_38:
        /*006c*/ 	.word	0x00000000
        /*0070*/ 	.short	0x0001
        /*0072*/ 	.short	0x0008
        /*0074*/ 	.byte	0x00, 0xf5, 0x21, 0x00


	//----- nvinfo : EIATTR_KPARAM_INFO
	.align		4
.L_39:
        /*0078*/ 	.byte	0x04, 0x17
        /*007a*/ 	.short	(.L_41 - .L_40)
.L_40:
        /*007c*/ 	.word	0x00000000
        /*0080*/ 	.short	0x0000
        /*0082*/ 	.short	0x0000
        /*0084*/ 	.byte	0x00, 0xf5, 0x21, 0x00


	//----- nvinfo : EIATTR_SPARSE_MMA_MASK
	.align		4
.L_41:
        /*0088*/ 	.byte	0x03, 0x50
        /*008a*/ 	.short	0x0000


	//----- nvinfo : EIATTR_MAXREG_COUNT
	.align		4
        /*008c*/ 	.byte	0x03, 0x1b
        /*008e*/ 	.short	0x00ff


	//----- nvinfo : EIATTR_MERCURY_ISA_VERSION
	.align		4
        /*0090*/ 	.byte	0x03, 0x5f
        /*0092*/ 	.short	0x0101


	//----- nvinfo : EIATTR_VRC_CTA_INIT_COUNT
	.align		4
        /*0094*/ 	.byte	0x02, 0x4a
	.zero		1
	.zero		1


	//----- nvinfo : EIATTR_EXIT_INSTR_OFFSETS
	.align		4
        /*0098*/ 	.byte	0x04, 0x1c
        /*009a*/ 	.short	(.L_43 - .L_42)


	//   ....[0]....
.L_42:
        /*009c*/ 	.word	0x00000370


	//   ....[1]....
        /*00a0*/ 	.word	0x00000480


	//----- nvinfo : EIATTR_CBANK_PARAM_SIZE
	.align		4
.L_43:
        /*00a4*/ 	.byte	0x03, 0x19
        /*00a6*/ 	.short	0x0034


	//----- nvinfo : EIATTR_PARAM_CBANK
	.align		4
        /*00a8*/ 	.byte	0x04, 0x0a
        /*00aa*/ 	.short	(.L_45 - .L_44)
	.align		4
.L_44:
        /*00ac*/ 	.word	index@(.nv.constant0._Z3d_fPdS_S_ddiii)
        /*00b0*/ 	.short	0x0380
        /*00b2*/ 	.short	0x0034


	//----- nvinfo : EIATTR_SW_WAR
	.align		4
.L_45:
        /*00b4*/ 	.byte	0x04, 0x36
        /*00b6*/ 	.short	(.L_47 - .L_46)
.L_46:
        /*00b8*/ 	.word	0x00000008
.L_47:


//--------------------- .nv.info._Z4intfPdS_iii   --------------------------
	.section	.nv.info._Z4intfPdS_iii,"",@"SHT_CUDA_INFO"
	.sectionflags	@""
	.align	4


	//----- nvinfo : EIATTR_CUDA_API_VERSION
	.align		4
        /*0000*/ 	.byte	0x04, 0x37
        /*0002*/ 	.short	(.L_49 - .L_48)
.L_48:
        /*0004*/ 	.word	0x00000082


	//----- nvinfo : EIATTR_KPARAM_INFO
	.align		4
.L_49:
        /*0008*/ 	.byte	0x04, 0x17
        /*000a*/ 	.short	(.L_51 - .L_50)
.L_50:
        /*000c*/ 	.word	0x00000000
        /*0010*/ 	.short	0x0004
        /*0012*/ 	.short	0x0018
        /*0014*/ 	.byte	0x00, 0xf0, 0x11, 0x00


	//----- nvinfo : EIATTR_KPARAM_INFO
	.align		4
.L_51:
        /*0018*/ 	.byte	0x04, 0x17
        /*001a*/ 	.short	(.L_53 - .L_52)
.L_52:
        /*001c*/ 	.word	0x00000000
        /*0020*/ 	.short	0x0003
        /*0022*/ 	.short	0x0014
        /*0024*/ 	.byte	0x00, 0xf0, 0x11, 0x00


	//----- nvinfo : EIATTR_KPARAM_INFO
	.align		4
.L_53:
        /*0028*/ 	.byte	0x04, 0x17
        /*002a*/ 	.short	(.L_55 - .L_54)
.L_54:
        /*002c*/ 	.word	0x00000000
        /*0030*/ 	.short	0x0002
        /*0032*/ 	.short	0x0010
        /*0034*/ 	.byte	0x00, 0xf0, 0x11, 0x00


	//----- nvinfo : EIATTR_KPARAM_INFO
	.align		4
.L_55:
        /*0038*/ 	.byte	0x04, 0x17
        /*003a*/ 	.short	(.L_57 - .L_56)
.L_56:
        /*003c*/ 	.word	0x00000000
        /*0040*/ 	.short	0x0001
        /*0042*/ 	.short	0x0008
        /*0044*/ 	.byte	0x00, 0xf5, 0x21, 0x00


	//----- nvinfo : EIATTR_KPARAM_INFO
	.align		4
.L_57:
        /*0048*/ 	.byte	0x04, 0x17
        /*004a*/ 	.short	(.L_59 - .L_58)
.L_58:
        /*004c*/ 	.word	0x00000000
        /*0050*/ 	.short	0x0000
        /*0052*/ 	.short	0x0000
        /*0054*/ 	.byte	0x00, 0xf5, 0x21, 0x00


	//----- nvinfo : EIATTR_SPARSE_MMA_MASK
	.align		4
.L_59:
        /*0058*/ 	.byte	0x03, 0x50
        /*005a*/ 	.short	0x0000


	//----- nvinfo : EIATTR_MAXREG_COUNT
	.align		4
        /*005c*/ 	.byte	0x03, 0x1b
        /*005e*/ 	.short	0x00ff


	//----- nvinfo : EIATTR_MERCURY_ISA_VERSION
	.align		4
        /*0060*/ 	.byte	0x03, 0x5f
        /*0062*/ 	.short	0x0101


	//----- nvinfo : EIATTR_VRC_CTA_INIT_COUNT
	.align		4
        /*0064*/ 	.byte	0x02, 0x4a
	.zero		1
	.zero		1


	//----- nvinfo : EIATTR_EXIT_INSTR_OFFSETS
	.align		4
        /*0068*/ 	.byte	0x04, 0x1c
        /*006a*/ 	.short	(.L_61 - .L_60)


	//   ....[0]....
.L_60:
        /*006c*/ 	.word	0x000003d0


	//   ....[1]....
        /*0070*/ 	.word	0x000005d0


	//----- nvinfo : EIATTR_CBANK_PARAM_SIZE
	.align		4
.L_61:
        /*0074*/ 	.byte	0x03, 0x19
        /*0076*/ 	.short	0x001c


	//----- nvinfo : EIATTR_PARAM_CBANK
	.align		4
        /*0078*/ 	.byte	0x04, 0x0a
        /*007a*/ 	.short	(.L_63 - .L_62)
	.align		4
.L_62:
        /*007c*/ 	.word	index@(.nv.constant0._Z4intfPdS_iii)
        /*0080*/ 	.short	0x0380
        /*0082*/ 	.short	0x001c


	//----- nvinfo : EIATTR_SW_WAR
	.align		4
.L_63:
        /*0084*/ 	.byte	0x04, 0x36
        /*0086*/ 	.short	(.L_65 - .L_64)
.L_64:
        /*0088*/ 	.word	0x00000008
.L_65:


//--------------------- .nv.info._Z4extfPdS_S_S_iii --------------------------
	.section	.nv.info._Z4extfPdS_S_S_iii,"",@"SHT_CUDA_INFO"
	.sectionflags	@""
	.align	4


	//----- nvinfo : EIATTR_CUDA_API_VERSION
	.align		4
        /*0000*/ 	.byte	0x04, 0x37
        /*0002*/ 	.short	(.L_67 - .L_66)
.L_66:
        /*0004*/ 	.word	0x00000082


	//----- nvinfo : EIATTR_KPARAM_INFO
	.align		4
.L_67:
        /*0008*/ 	.byte	0x04, 0x17
        /*000a*/ 	.short	(.L_69 - .L_68)
.L_68:
        /*000c*/ 	.word	0x00000000
        /*0010*/ 	.short	0x0006
        /*0012*/ 	.short	0x0028
        /*0014*/ 	.byte	0x00, 0xf0, 0x11, 0x00


	//----- nvinfo : EIATTR_KPARAM_INFO
	.align		4
.L_69:
        /*0018*/ 	.byte	0x04, 0x17
        /*001a*/ 	.short	(.L_71 - .L_70)
.L_70:
        /*001c*/ 	.word	0x00000000
        /*0020*/ 	.short	0x0005
        /*0022*/ 	.short	0x0024
        /*0024*/ 	.byte	0x00, 0xf0, 0x11, 0x00


	//----- nvinfo : EIATTR_KPARAM_INFO
	.align		4
.L_71:
        /*0028*/ 	.byte	0x04, 0x17
        /*002a*/ 	.short	(.L_73 - .L_72)
.L_72:
        /*002c*/ 	.word	0x00000000
        /*0030*/ 	.short	0x0004
        /*0032*/ 	.short	0x0020
        /*0034*/ 	.byte	0x00, 0xf0, 0x11, 0x00


	//----- nvinfo : EIATTR_KPARAM_INFO
	.align		4
.L_73:
        /*0038*/ 	.byte	0x04, 0x17
        /*003a*/ 	.short	(.L_75 - .L_74)
.L_74:
        /*003c*/ 	.word	0x00000000
        /*0040*/ 	.short	0x0003
        /*0042*/ 	.short	0x0018
        /*0044*/ 	.byte	0x00, 0xf5, 0x21, 0x00


	//----- nvinfo : EIATTR_KPARAM_INFO
	.align		4
.L_75:
        /*0048*/ 	.byte	0x04, 0x17
        /*004a*/ 	.short	(.L_77 - .L_76)
.L_76:
        /*004c*/ 	.word	0x00000000
        /*0050*/ 	.short	0x0002
        /*0052*/ 	.short	0x0010
        /*0054*/ 	.byte	0x00, 0xf5, 0x21, 0x00


	//----- nvinfo : EIATTR_KPARAM_INFO
	.align		4
.L_77:
        /*0058*/ 	.byte	0x04, 0x17
        /*005a*/ 	.short	(.L_79 - .L_78)
.L_78:
        /*005c*/ 	.word	0x00000000
        /*0060*/ 	.short	0x0001
        /*0062*/ 	.short	0x0008
        /*0064*/ 	.byte	0x00, 0xf5, 0x21, 0x00


	//----- nvinfo : EIATTR_KPARAM_INFO
	.align		4
.L_79:
        /*0068*/ 	.byte	0x04, 0x17
        /*006a*/ 	.short	(.L_81 - .L_80)
.L_80:
        /*006c*/ 	.word	0x00000000
        /*0070*/ 	.short	0x0000
        /*0072*/ 	.short	0x0000
        /*0074*/ 	.byte	0x00, 0xf5, 0x21, 0x00


	//----- nvinfo : EIATTR_SPARSE_MMA_MASK
	.align		4
.L_81:
        /*0078*/ 	.byte	0x03, 0x50
        /*007a*/ 	.short	0x0000


	//----- nvinfo : EIATTR_MAXREG_COUNT
	.align		4
        /*007c*/ 	.byte	0x03, 0x1b
        /*007e*/ 	.short	0x00ff


	//----- nvinfo : EIATTR_MERCURY_ISA_VERSION
	.align		4
        /*0080*/ 	.byte	0x03, 0x5f
        /*0082*/ 	.short	0x0101


	//----- nvinfo : EIATTR_VRC_CTA_INIT_COUNT
	.align		4
        /*0084*/ 	.byte	0x02, 0x4a
	.zero		1
	.zero		1


	//----- nvinfo : EIATTR_EXIT_INSTR_OFFSETS
	.align		4
        /*0088*/ 	.byte	0x04, 0x1c
        /*008a*/ 	.short	(.L_83 - .L_82)


	//   ....[0]....
.L_82:
        /*008c*/ 	.word	0x00000370


	//   ....[1]....
        /*0090*/ 	.word	0x00000490


	//----- nvinfo : EIATTR_CBANK_PARAM_SIZE
	.align		4
.L_83:
        /*0094*/ 	.byte	0x03, 0x19
        /*0096*/ 	.short	0x002c


	//----- nvinfo : EIATTR_PARAM_CBANK
	.align		4
        /*0098*/ 	.byte	0x04, 0x0a
        /*009a*/ 	.short	(.L_85 - .L_84)
	.align		4
.L_84:
        /*009c*/ 	.word	index@(.nv.constant0._Z4extfPdS_S_S_iii)
        /*00a0*/ 	.short	0x0380
        /*00a2*/ 	.short	0x002c


	//----- nvinfo : EIATTR_SW_WAR
	.align		4
.L_85:
        /*00a4*/ 	.byte	0x04, 0x36
        /*00a6*/ 	.short	(.L_87 - .L_86)
.L_86:
        /*00a8*/ 	.word	0x00000008
.L_87:


//--------------------- .nv.info._Z7interp3PdS_S_S_S_iii --------------------------
	.section	.nv.info._Z7interp3PdS_S_S_S_iii,"",@"SHT_CUDA_INFO"
	.sectionflags	@""
	.align	4


	//----- nvinfo : EIATTR_CUDA_API_VERSION
	.align		4
        /*0000*/ 	.byte	0x04, 0x37
        /*0002*/ 	.short	(.L_89 - .L_88)
.L_88:
        /*0004*/ 	.word	0x00000082


	//----- nvinfo : EIATTR_KPARAM_INFO
	.align		4
.L_89:
        /*0008*/ 	.byte	0x04, 0x17
        /*000a*/ 	.short	(.L_91 - .L_90)
.L_90:
        /*000c*/ 	.word	0x00000000
        /*0010*/ 	.short	0x0007
        /*0012*/ 	.short	0x0030
        /*0014*/ 	.byte	0x00, 0xf0, 0x11, 0x00


	//----- nvinfo : EIATTR_KPARAM_INFO
	.align		4
.L_91:
        /*0018*/ 	.byte	0x04, 0x17
        /*001a*/ 	.short	(.L_93 - .L_92)
.L_92:
        /*001c*/ 	.word	0x00000000
        /*0020*/ 	.short	0x0006
        /*0022*/ 	.short	0x002c
        /*0024*/ 	.byte	0x00, 0xf0, 0x11, 0x00


	//----- nvinfo : EIATTR_KPARAM_INFO
	.align		4
.L_93:
        /*0028*/ 	.byte	0x04, 0x17
        /*002a*/ 	.short	(.L_95 - .L_94)
.L_94:
        /*002c*/ 	.word	0x00000000
        /*0030*/ 	.short	0x0005
        /*0032*/ 	.short	0x0028
        /*0034*/ 	.byte	0x00, 0xf0, 0x11, 0x00


	//----- nvinfo : EIATTR_KPARAM_INFO
	.align		4
.L_95:
        /*0038*/ 	.byte	0x04, 0x17
        /*003a*/ 	.short	(.L_97 - .L_96)
.L_96:
        /*003c*/ 	.word	0x00000000
        /*0040*/ 	.short	0x0004
        /*0042*/ 	.short	0x0020
        /*0044*/ 	.byte	0x00, 0xf5, 0x21, 0x00


	//----- nvinfo : EIATTR_KPARAM_INFO
	.align		4
.L_97:
        /*0048*/ 	.byte	0x04, 0x17
        /*004a*/ 	.short	(.L_99 - .L_98)
.L_98:
        /*004c*/ 	.word	0x00000000
        /*0050*/ 	.short	0x0003
        /*0052*/ 	.short	0x0018
        /*0054*/ 	.byte	0x00, 0xf5, 0x21, 0x00


	//----- nvinfo : EIATTR_KPARAM_INFO
	.align		4
.L_99:
        /*0058*/ 	.byte	0x04, 0x17
        /*005a*/ 	.short	(.L_101 - .L_100)
.L_100:
        /*005c*/ 	.word	0x00000000
        /*0060*/ 	.short	0x0002
        /*0062*/ 	.short	0x0010
        /*0064*/ 	.byte	0x00, 0xf5, 0x21, 0x00


	//----- nvinfo : EIATTR_KPARAM_INFO
	.align		4
.L_101:
        /*0068*/ 	.byte	0x04, 0x17
        /*006a*/ 	.short	(.L_103 - .L_102)
.L_102:
        /*006c*/ 	.word	0x00000000
        /*0070*/ 	.short	0x0001
        /*0072*/ 	.short	0x0008
        /*0074*/ 	.byte	0x00, 0xf5, 0x21, 0x00


	//----- nvinfo : EIATTR_KPARAM_INFO
	.align		4
.L_103:
        /*0078*/ 	.byte	0x04, 0x17
        /*007a*/ 	.short	(.L_105 - .L_104)
.L_104:
        /*007c*/ 	.word	0x00000000
        /*0080*/ 	.short	0x0000
        /*0082*/ 	.short	0x0000
        /*0084*/ 	.byte	0x00, 0xf5, 0x21, 0x00


	//----- nvinfo : EIATTR_SPARSE_MMA_MASK
	.align		4
.L_105:
        /*0088*/ 	.byte	0x03, 0x50
        /*008a*/ 	.short	0x0000


	//----- nvinfo : EIATTR_MAXREG_COUNT
	.align		4
        /*008c*/ 	.byte	0x03, 0x1b
        /*008e*/ 	.short	0x00ff


	//----- nvinfo : EIATTR_MERCURY_ISA_VERSION
	.align		4
        /*0090*/ 	.byte	0x03, 0x5f
        /*0092*/ 	.short	0x0101


	//----- nvinfo : EIATTR_VRC_CTA_INIT_COUNT
	.align		4
        /*0094*/ 	.byte	0x02, 0x4a
	.zero		1
	.zero		1


	//----- nvinfo : EIATTR_EXIT_INSTR_OFFSETS
	.align		4
        /*0098*/ 	.byte	0x04, 0x1c
        /*009a*/ 	.short	(.L_107 - .L_106)


	//   ....[0]....
.L_106:
        /*009c*/ 	.word	0x000003a0


	//   ....[1]....
        /*00a0*/ 	.word	0x000007d0


	//----- nvinfo : EIATTR_CBANK_PARAM_SIZE
	.align		4
.L_107:
        /*00a4*/ 	.byte	0x03, 0x19
        /*00a6*/ 	.short	0x0034


	//----- nvinfo : EIATTR_PARAM_CBANK
	.align		4
        /*00a8*/ 	.byte	0x04, 0x0a
        /*00aa*/ 	.short	(.L_109 - .L_108)
	.align		4
.L_108:
        /*00ac*/ 	.word	index@(.nv.constant0._Z7interp3PdS_S_S_S_iii)
        /*00b0*/ 	.short	0x0380
        /*00b2*/ 	.short	0x0034


	//----- nvinfo : EIATTR_SW_WAR
	.align		4
.L_109:
        /*00b4*/ 	.byte	0x04, 0x36
        /*00b6*/ 	.short	(.L_111 - .L_110)
.L_110:
        /*00b8*/ 	.word	0x00000008
.L_111:


//--------------------- .nv.callgraph             --------------------------
	.section	.nv.callgraph,"",@"SHT_CUDA_CALLGRAPH"
	.align	4
	.sectionentsize	8
	.align		4
        /*0000*/ 	.word	0x00000000
	.align		4
        /*0004*/ 	.word	0xffffffff
	.align		4
        /*0008*/ 	.word	0x00000000
	.align		4
        /*000c*/ 	.word	0xfffffffe
	.align		4
        /*0010*/ 	.word	0x00000000
	.align		4
        /*0014*/ 	.word	0xfffffffd
	.align		4
        /*0018*/ 	.word	0x00000000
	.align		4
        /*001c*/ 	.word	0xfffffffc


//--------------------- .text._Z3d_fPdS_S_ddiii   --------------------------
	.section	.text._Z3d_fPdS_S_ddiii,"ax",@progbits
	.align	128
        .global         _Z3d_fPdS_S_ddiii
        .type           _Z3d_fPdS_S_ddiii,@function
        .size           _Z3d_fPdS_S_ddiii,(.L_x_4 - _Z3d_fPdS_S_ddiii)
        .other          _Z3d_fPdS_S_ddiii,@"STO_CUDA_ENTRY STV_DEFAULT"
_Z3d_fPdS_S_ddiii:
.text._Z3d_fPdS_S_ddiii:
[----:B------:R-:W-:Y:S08]  /*0000*/  LDC R1, c[0x0][0x37c] ;  /* 0x0000df00ff017b82 */ /* 0x000ff00000000800 */
[----:B------:R-:W0:Y:S01]  /*0010*/  LDC R0, c[0x0][0x360] ;  /* 0x0000d800ff007b82 */ /* 0x000e220000000800 */
[----:B------:R-:W1:Y:S01]  /*0020*/  LDCU UR6, c[0x0][0x364] ;  /* 0x00006c80ff0677ac */ /* 0x000e620008000800 */
[----:B------:R-:W0:Y:S01]  /*0030*/  S2R R11, SR_TID.X ;  /* 0x00000000000b7919 */ /* 0x000e220000002100 */
[----:B------:R-:W2:Y:S05]  /*0040*/  LDCU UR7, c[0x0][0x368] ;  /* 0x00006d00ff0777ac */ /* 0x000eaa0008000800 */
[----:B------:R-:W3:Y:S01]  /*0050*/  LDC.64 R2, c[0x0][0x3a8] ;  /* 0x0000ea00ff027b82 */ /* 0x000ee20000000a00 */
[----:B------:R-:W4:Y:S07]  /*0060*/  LDCU UR8, c[0x0][0x3b0] ;  /* 0x00007600ff0877ac */ /* 0x000f2e0008000800 */
[----:B------:R-:W-:Y:S01]  /*0070*/  S2UR UR5, SR_CTAID.Y ;  /* 0x00000000000579c3 */ /* 0x000fe20000002600 */
[----:B-1----:R-:W1:Y:S01]  /*0080*/  I2F.U32.RP R6, UR6 ;  /* 0x0000000600067d06 */ /* 0x002e620008209000 */
[----:B------:R-:W-:-:S06]  /*0090*/  ISETP.NE.U32.AND P2, PT, RZ, UR6, PT ;  /* 0x00000006ff007c0c */ /* 0x000fcc000bf45070 */
[----:B------:R-:W0:Y:S01]  /*00a0*/  S2UR UR4, SR_CTAID.X ;  /* 0x00000000000479c3 */ /* 0x000e220000002500 */
[----:B-1----:R-:W1:Y:S01]  /*00b0*/  MUFU.RCP R6, R6 ;  /* 0x0000000600067308 */ /* 0x002e620000001000 */
[----:B0-----:R-:W-:Y:S01]  /*00c0*/  IMAD R0, R0, UR4, R11 ;  /* 0x0000000400007c24 */ /* 0x001fe2000f8e020b */
[----:B-1----:R-:W-:-:S06]  /*00d0*/  IADD3 R4, PT, PT, R6, 0xffffffe, RZ ;  /* 0x0ffffffe06047810 */ /* 0x002fcc0007ffe0ff */
[----:B------:R0:W1:Y:S02]  /*00e0*/  F2I.FTZ.U32.TRUNC.NTZ R5, R4 ;  /* 0x0000000400057305 */ /* 0x000064000021f000 */
[----:B0-----:R-:W-:Y:S01]  /*00f0*/  IMAD.MOV.U32 R4, RZ, RZ, RZ ;  /* 0x000000ffff047224 */ /* 0x001fe200078e00ff */
[----:B-1----:R-:W-:-:S05]  /*0100*/  IADD3 R7, PT, PT, RZ, -R5, RZ ;  /* 0x80000005ff077210 */ /* 0x002fca0007ffe0ff */
[----:B------:R-:W-:-:S04]  /*0110*/  IMAD R7, R7, UR6, RZ ;  /* 0x0000000607077c24 */ /* 0x000fc8000f8e02ff */
[----:B------:R-:W-:-:S06]  /*0120*/  IMAD.HI.U32 R5, R5, R7, R4 ;  /* 0x0000000705057227 */ /* 0x000fcc00078e0004 */
[----:B---3--:R-:W-:-:S05]  /*0130*/  IMAD.HI.U32 R7, R5, R2, RZ ;  /* 0x0000000205077227 */ /* 0x008fca00078e00ff */
[----:B------:R-:W-:-:S05]  /*0140*/  IADD3 R5, PT, PT, -R7, RZ, RZ ;  /* 0x000000ff07057210 */ /* 0x000fca0007ffe1ff */
[----:B------:R-:W-:-:S05]  /*0150*/  IMAD R5, R5, UR6, R2 ;  /* 0x0000000605057c24 */ /* 0x000fca000f8e0202 */
[----:B------:R-:W-:-:S13]  /*0160*/  ISETP.GE.U32.AND P0, PT, R5, UR6, PT ;  /* 0x0000000605007c0c */ /* 0x000fda000bf06070 */
[----:B------:R-:W-:Y:S01]  /*0170*/  @P0 IADD3 R5, PT, PT, R5, -UR6, RZ ;  /* 0x8000000605050c10 */ /* 0x000fe2000fffe0ff */
[----:B------:R-:W-:-:S03]  /*0180*/  @P0 VIADD R7, R7, 0x1 ;  /* 0x0000000107070836 */ /* 0x000fc60000000000 */
[----:B------:R-:W-:-:S13]  /*0190*/  ISETP.GE.U32.AND P1, PT, R5, UR6, PT ;  /* 0x0000000605007c0c */ /* 0x000fda000bf26070 */
[----:B------:R-:W-:Y:S02]  /*01a0*/  @P1 IADD3 R7, PT, PT, R7, 0x1, RZ ;  /* 0x0000000107071810 */ /* 0x000fe40007ffe0ff */
[----:B------:R-:W-:-:S04]  /*01b0*/  @!P2 LOP3.LUT R7, RZ, UR6, RZ, 0x33, !PT ;  /* 0x00000006ff07ac12 */ /* 0x000fc8000f8e33ff */
[----:B------:R-:W0:Y:S01]  /*01c0*/  I2F.U32.RP R6, R7 ;  /* 0x0000000700067306 */ /* 0x000e220000209000 */
[----:B------:R-:W-:-:S07]  /*01d0*/  ISETP.NE.U32.AND P2, PT, R7, RZ, PT ;  /* 0x000000ff0700720c */ /* 0x000fce0003f45070 */
[----:B0-----:R-:W0:Y:S02]  /*01e0*/  MUFU.RCP R6, R6 ;  /* 0x0000000600067308 */ /* 0x001e240000001000 */
[----:B0-----:R-:W-:-:S06]  /*01f0*/  IADD3 R4, PT, PT, R6, 0xffffffe, RZ ;  /* 0x0ffffffe06047810 */ /* 0x001fcc0007ffe0ff */
[----:B------:R0:W1:Y:S02]  /*0200*/  F2I.FTZ.U32.TRUNC.NTZ R5, R4 ;  /* 0x0000000400057305 */ /* 0x000064000021f000 */
[----:B0-----:R-:W-:Y:S02]  /*0210*/  HFMA2 R4, -RZ, RZ, 0, 0 ;  /* 0x00000000ff047431 */ /* 0x001fe400000001ff */
[----:B-1----:R-:W-:-:S04]  /*0220*/  IMAD R8, R7, R5, RZ ;  /* 0x0000000507087224 */ /* 0x002fc800078e02ff */
[----:B------:R-:W-:-:S04]  /*0230*/  IMAD.MOV R9, RZ, RZ, -R8 ;  /* 0x000000ffff097224 */ /* 0x000fc800078e0a08 */
[----:B------:R-:W-:Y:S02]  /*0240*/  IMAD.HI.U32 R5, R5, R9, R4 ;  /* 0x0000000905057227 */ /* 0x000fe400078e0004 */
[----:B------:R-:W0:Y:S04]  /*0250*/  S2R R4, SR_TID.Y ;  /* 0x0000000000047919 */ /* 0x000e280000002200 */
[----:B------:R-:W-:-:S05]  /*0260*/  IMAD.HI.U32 R5, R5, UR5, RZ ;  /* 0x0000000505057c27 */ /* 0x000fca000f8e00ff */
[----:B------:R-:W-:-:S05]  /*0270*/  IADD3 R8, PT, PT, -R5, RZ, RZ ;  /* 0x000000ff05087210 */ /* 0x000fca0007ffe1ff */
[----:B------:R-:W-:-:S05]  /*0280*/  IMAD R8, R7, R8, UR5 ;  /* 0x0000000507087e24 */ /* 0x000fca000f8e0208 */
[----:B------:R-:W-:-:S13]  /*0290*/  ISETP.GE.U32.AND P0, PT, R8, R7, PT ;  /* 0x000000070800720c */ /* 0x000fda0003f06070 */
[----:B------:R-:W-:Y:S01]  /*02a0*/  @P0 IMAD.IADD R8, R8, 0x1, -R7 ;  /* 0x0000000108080824 */ /* 0x000fe200078e0a07 */
[----:B------:R-:W-:-:S04]  /*02b0*/  @P0 IADD3 R5, PT, PT, R5, 0x1, RZ ;  /* 0x0000000105050810 */ /* 0x000fc80007ffe0ff */
[----:B------:R-:W-:Y:S02]  /*02c0*/  ISETP.GE.U32.AND P1, PT, R8, R7, PT ;  /* 0x000000070800720c */ /* 0x000fe40003f26070 */
[----:B------:R-:W2:Y:S11]  /*02d0*/  S2R R8, SR_TID.Z ;  /* 0x0000000000087919 */ /* 0x000eb60000002300 */
[----:B------:R-:W-:-:S02]  /*02e0*/  @P1 IADD3 R5, PT, PT, R5, 0x1, RZ ;  /* 0x0000000105051810 */ /* 0x000fc40007ffe0ff */
[----:B------:R-:W-:-:S04]  /*02f0*/  @!P2 LOP3.LUT R5, RZ, R7, RZ, 0x33, !PT ;  /* 0x00000007ff05a212 */ /* 0x000fc800078e33ff */
[----:B------:R-:W-:-:S05]  /*0300*/  IADD3 R6, PT, PT, -R5, RZ, RZ ;  /* 0x000000ff05067210 */ /* 0x000fca0007ffe1ff */
[----:B------:R-:W-:-:S04]  /*0310*/  IMAD R7, R7, R6, UR5 ;  /* 0x0000000507077e24 */ /* 0x000fc8000f8e0206 */
[----:B0-----:R-:W-:-:S05]  /*0320*/  IMAD R9, R7, UR6, R4 ;  /* 0x0000000607097c24 */ /* 0x001fca000f8e0204 */
[----:B------:R-:W-:Y:S01]  /*0330*/  ISETP.GE.AND P0, PT, R9, R2, PT ;  /* 0x000000020900720c */ /* 0x000fe20003f06270 */
[----:B--2---:R-:W-:-:S03]  /*0340*/  IMAD R8, R5, UR7, R8 ;  /* 0x0000000705087c24 */ /* 0x004fc6000f8e0208 */
[----:B------:R-:W-:-:S04]  /*0350*/  ISETP.GE.OR P0, PT, R0, R3, P0 ;  /* 0x000000030000720c */ /* 0x000fc80000706670 */
[----:B----4-:R-:W-:-:S13]  /*0360*/  ISETP.GE.OR P0, PT, R8, UR8, P0 ;  /* 0x0000000808007c0c */ /* 0x010fda0008706670 */
[----:B------:R-:W-:Y:S05]  /*0370*/  @P0 EXIT ;  /* 0x000000000000094d */ /* 0x000fea0003800000 */
[----:B------:R-:W0:Y:S01]  /*0380*/  LDC.64 R4, c[0x0][0x388] ;  /* 0x0000e200ff047b82 */ /* 0x000e220000000a00 */
[----:B------:R-:W1:Y:S01]  /*0390*/  LDCU.64 UR4, c[0x0][0x358] ;  /* 0x00006b00ff0477ac */ /* 0x000e620008000a00 */
[----:B------:R-:W-:Y:S01]  /*03a0*/  IMAD R0, R8, R3, R0 ;  /* 0x0000000308007224 */ /* 0x000fe200078e0200 */
[----:B------:R-:W2:Y:S03]  /*03b0*/  LDCU.64 UR6, c[0x0][0x3a0] ;  /* 0x00007400ff0677ac */ /* 0x000ea60008000a00 */
[----:B------:R-:W-:Y:S02]  /*03c0*/  IMAD R13, R0, R2, R9 ;  /* 0x00000002000d7224 */ /* 0x000fe400078e0209 */
[----:B------:R-:W3:Y:S08]  /*03d0*/  LDC.64 R6, c[0x0][0x390] ;  /* 0x0000e400ff067b82 */ /* 0x000ef00000000a00 */
[----:B------:R-:W4:Y:S01]  /*03e0*/  LDC.64 R8, c[0x0][0x398] ;  /* 0x0000e600ff087b82 */ /* 0x000f220000000a00 */
[----:B0-----:R-:W-:-:S07]  /*03f0*/  IMAD.WIDE R2, R13, 0x8, R4 ;  /* 0x000000080d027825 */ /* 0x001fce00078e0204 */
[----:B------:R-:W0:Y:S01]  /*0400*/  LDC.64 R10, c[0x0][0x380] ;  /* 0x0000e000ff0a7b82 */ /* 0x000e220000000a00 */
[----:B-1----:R-:W2:Y:S01]  /*0410*/  LDG.E.64 R2, desc[UR4][R2.64] ;  /* 0x0000000402027981 */ /* 0x002ea2000c1e1b00 */
[----:B---3--:R-:W-:-:S06]  /*0420*/  IMAD.WIDE R4, R13, 0x8, R6 ;  /* 0x000000080d047825 */ /* 0x008fcc00078e0206 */
[----:B------:R-:W2:Y:S02]  /*0430*/  LDG.E.64 R4, desc[UR4][R4.64] ;  /* 0x0000000404047981 */ /* 0x000ea4000c1e1b00 */
[----:B--2---:R-:W-:-:S08]  /*0440*/  DFMA R6, R4, UR6, R2 ;  /* 0x0000000604067c2b */ /* 0x004fd00008000002 */
[----:B----4-:R-:W-:Y:S01]  /*0450*/  DMUL R6, R6, R8 ;  /* 0x0000000806067228 */ /* 0x010fe20000000000 */
[----:B0-----:R-:W-:-:S06]  /*0460*/  IMAD.WIDE R8, R13, 0x8, R10 ;  /* 0x000000080d087825 */ /* 0x001fcc00078e020a */
[----:B------:R-:W-:Y:S01]  /*0470*/  STG.E.64 desc[UR4][R8.64], R6 ;  /* 0x0000000608007986 */ /* 0x000fe2000c101b04 */
[----:B------:R-:W-:Y:S05]  /*0480*/  EXIT ;  /* 0x000000000000794d */ /* 0x000fea0003800000 */
.L_x_0:
[----:B------:R-:W-:-:S00]  /*0490*/  BRA `(.L_x_0) ;  /* 0xfffffffc00fc7947 */ /* 0x000fc0000383ffff */
[----:B------:R-:W-:-:S00]  /*04a0*/  NOP ;  /* 0x0000000000007918 */ /* 0x000fc00000000000 */
        /* <DEDUP_REMOVED lines=13> */
.L_x_4:


//--------------------- .text._Z4intfPdS_iii      --------------------------
	.section	.text._Z4intfPdS_iii,"ax",@progbits
	.align	128
        .global         _Z4intfPdS_iii
        .type           _Z4intfPdS_iii,@function
        .size           _Z4intfPdS_iii,(.L_x_5 - _Z4intfPdS_iii)
        .other          _Z4intfPdS_iii,@"STO_CUDA_ENTRY STV_DEFAULT"
_Z4intfPdS_iii:
.text._Z4intfPdS_iii:
[----:B------:R-:W-:Y:S08]  /*0000*/  LDC R1, c[0x0][0x37c] ;  /* 0x0000df00ff017b82 */ /* 0x000ff00000000800 */
[----:B------:R-:W0:Y:S01]  /*0010*/  LDC R0, c[0x0][0x360] ;  /* 0x0000d800ff007b82 */ /* 0x000e220000000800 */
[----:B------:R-:W1:Y:S07]  /*0020*/  LDCU UR6, c[0x0][0x364] ;  /* 0x00006c80ff0677ac */ /* 0x000e6e0008000800 */
[----:B------:R-:W2:Y:S08]  /*0030*/  LDC.64 R2, c[0x0][0x390] ;  /* 0x0000e400ff027b82 */ /* 0x000eb00000000a00 */
[----:B------:R-:W3:Y:S01]  /*0040*/  S2UR UR5, SR_CTAID.Y ;  /* 0x00000000000579c3 */ /* 0x000ee20000002600 */
[----:B-1----:R-:W1:Y:S01]  /*0050*/  I2F.U32.RP R6, UR6 ;  /* 0x0000000600067d06 */ /* 0x002e620008209000 */
[----:B------:R-:W-:-:S06]  /*0060*/  ISETP.NE.U32.AND P2, PT, RZ, UR6, PT ;  /* 0x00000006ff007c0c */ /* 0x000fcc000bf45070 */
[----:B------:R-:W0:Y:S01]  /*0070*/  S2UR UR4, SR_CTAID.X ;  /* 0x00000000000479c3 */ /* 0x000e220000002500 */
[----:B-1----:R-:W1:Y:S02]  /*0080*/  MUFU.RCP R6, R6 ;  /* 0x0000000600067308 */ /* 0x002e640000001000 */
[----:B-1----:R-:W-:-:S06]  /*0090*/  IADD3 R4, PT, PT, R6, 0xffffffe, RZ ;  /* 0x0ffffffe06047810 */ /* 0x002fcc0007ffe0ff */
[----:B------:R1:W4:Y:S02]  /*00a0*/  F2I.FTZ.U32.TRUNC.NTZ R5, R4 ;  /* 0x0000000400057305 */ /* 0x000324000021f000 */
[----:B-1----:R-:W-:Y:S01]  /*00b0*/  HFMA2 R4, -RZ, RZ, 0, 0 ;  /* 0x00000000ff047431 */ /* 0x002fe200000001ff */
[----:B----4-:R-:W-:-:S05]  /*00c0*/  IADD3 R7, PT, PT, RZ, -R5, RZ ;  /* 0x80000005ff077210 */ /* 0x010fca0007ffe0ff */
[----:B------:R-:W-:-:S04]  /*00d0*/  IMAD R7, R7, UR6, RZ ;  /* 0x0000000607077c24 */ /* 0x000fc8000f8e02ff */
[----:B------:R-:W-:-:S06]  /*00e0*/  IMAD.HI.U32 R5, R5, R7, R4 ;  /* 0x0000000705057227 */ /* 0x000fcc00078e0004 */
[----:B--2---:R-:W-:-:S04]  /*00f0*/  IMAD.HI.U32 R7, R5, R2, RZ ;  /* 0x0000000205077227 */ /* 0x004fc800078e00ff */
[----:B------:R-:W-:-:S04]  /*0100*/  IMAD.MOV R5, RZ, RZ, -R7 ;  /* 0x000000ffff057224 */ /* 0x000fc800078e0a07 */
[----:B------:R-:W-:-:S05]  /*0110*/  IMAD R5, R5, UR6, R2 ;  /* 0x0000000605057c24 */ /* 0x000fca000f8e0202 */
[----:B------:R-:W-:-:S13]  /*0120*/  ISETP.GE.U32.AND P0, PT, R5, UR6, PT ;  /* 0x0000000605007c0c */ /* 0x000fda000bf06070 */
[----:B------:R-:W-:Y:S02]  /*0130*/  @P0 IADD3 R5, PT, PT, R5, -UR6, RZ ;  /* 0x8000000605050c10 */ /* 0x000fe4000fffe0ff */
[----:B------:R-:W-:Y:S02]  /*0140*/  @P0 IADD3 R7, PT, PT, R7, 0x1, RZ ;  /* 0x0000000107070810 */ /* 0x000fe40007ffe0ff */
[----:B------:R-:W-:-:S13]  /*0150*/  ISETP.GE.U32.AND P1, PT, R5, UR6, PT ;  /* 0x0000000605007c0c */ /* 0x000fda000bf26070 */
[----:B------:R-:W-:Y:S01]  /*0160*/  @P1 VIADD R7, R7, 0x1 ;  /* 0x0000000107071836 */ /* 0x000fe20000000000 */
[----:B------:R-:W-:-:S04]  /*0170*/  @!P2 LOP3.LUT R7, RZ, UR6, RZ, 0x33, !PT ;  /* 0x00000006ff07ac12 */ /* 0x000fc8000f8e33ff */
[----:B------:R-:W1:Y:S01]  /*0180*/  I2F.U32.RP R6, R7 ;  /* 0x0000000700067306 */ /* 0x000e620000209000 */
[----:B------:R-:W-:-:S07]  /*0190*/  ISETP.NE.U32.AND P2, PT, R7, RZ, PT ;  /* 0x000000ff0700720c */ /* 0x000fce0003f45070 */
[----:B-1----:R-:W1:Y:S02]  /*01a0*/  MUFU.RCP R6, R6 ;  /* 0x0000000600067308 */ /* 0x002e640000001000 */
[----:B-1----:R-:W-:-:S06]  /*01b0*/  IADD3 R4, PT, PT, R6, 0xffffffe, RZ ;  /* 0x0ffffffe06047810 */ /* 0x002fcc0007ffe0ff */
[----:B------:R1:W2:Y:S02]  /*01c0*/  F2I.FTZ.U32.TRUNC.NTZ R5, R4 ;  /* 0x0000000400057305 */ /* 0x0002a4000021f000 */
[----:B-1----:R-:W-:Y:S02]  /*01d0*/  IMAD.MOV.U32 R4, RZ, RZ, RZ ;  /* 0x000000ffff047224 */ /* 0x002fe400078e00ff */
[----:B--2---:R-:W-:-:S05]  /*01e0*/  IMAD R8, R7, R5, RZ ;  /* 0x0000000507087224 */ /* 0x004fca00078e02ff */
[----:B------:R-:W-:-:S05]  /*01f0*/  IADD3 R9, PT, PT, -R8, RZ, RZ ;  /* 0x000000ff08097210 */ /* 0x000fca0007ffe1ff */
[----:B------:R-:W-:Y:S02]  /*0200*/  IMAD.HI.U32 R5, R5, R9, R4 ;  /* 0x0000000905057227 */ /* 0x000fe400078e0004 */
[----:B------:R-:W1:Y:S04]  /*0210*/  S2R R4, SR_TID.Y ;  /* 0x0000000000047919 */ /* 0x000e680000002200 */
[----:B---3--:R-:W-:Y:S02]  /*0220*/  IMAD.HI.U32 R8, R5, UR5, RZ ;  /* 0x0000000505087c27 */ /* 0x008fe4000f8e00ff */
[----:B------:R-:W0:Y:S03]  /*0230*/  S2R R5, SR_TID.X ;  /* 0x0000000000057919 */ /* 0x000e260000002100 */
[----:B------:R-:W-:-:S05]  /*0240*/  IADD3 R10, PT, PT, -R8, RZ, RZ ;  /* 0x000000ff080a7210 */ /* 0x000fca0007ffe1ff */
[----:B------:R-:W-:-:S05]  /*0250*/  IMAD R10, R7, R10, UR5 ;  /* 0x00000005070a7e24 */ /* 0x000fca000f8e020a */
[----:B------:R-:W-:-:S13]  /*0260*/  ISETP.GE.U32.AND P0, PT, R10, R7, PT ;  /* 0x000000070a00720c */ /* 0x000fda0003f06070 */
[----:B------:R-:W-:Y:S01]  /*0270*/  @P0 IADD3 R10, PT, PT, -R7, R10, RZ ;  /* 0x0000000a070a0210 */ /* 0x000fe20007ffe1ff */
[----:B------:R-:W-:-:S03]  /*0280*/  @P0 VIADD R8, R8, 0x1 ;  /* 0x0000000108080836 */ /* 0x000fc60000000000 */
[----:B------:R-:W-:Y:S01]  /*0290*/  ISETP.GE.U32.AND P1, PT, R10, R7, PT ;  /* 0x000000070a00720c */ /* 0x000fe20003f26070 */
[----:B0-----:R-:W-:Y:S01]  /*02a0*/  IMAD R5, R0, UR4, R5 ;  /* 0x0000000400057c24 */ /* 0x001fe2000f8e0205 */
[----:B------:R-:W0:Y:S01]  /*02b0*/  LDCU UR4, c[0x0][0x368] ;  /* 0x00006d00ff0477ac */ /* 0x000e220008000800 */
[----:B------:R-:W-:-:S10]  /*02c0*/  VIADD R0, R3, 0xffffffff ;  /* 0xffffffff03007836 */ /* 0x000fd40000000000 */
[----:B------:R-:W-:Y:S02]  /*02d0*/  @P1 IADD3 R8, PT, PT, R8, 0x1, RZ ;  /* 0x0000000108081810 */ /* 0x000fe40007ffe0ff */
[----:B------:R-:W-:-:S04]  /*02e0*/  @!P2 LOP3.LUT R8, RZ, R7, RZ, 0x33, !PT ;  /* 0x00000007ff08a212 */ /* 0x000fc800078e33ff */
[----:B------:R-:W-:-:S05]  /*02f0*/  IADD3 R6, PT, PT, -R8, RZ, RZ ;  /* 0x000000ff08067210 */ /* 0x000fca0007ffe1ff */
[----:B------:R-:W-:-:S04]  /*0300*/  IMAD R7, R7, R6, UR5 ;  /* 0x0000000507077e24 */ /* 0x000fc8000f8e0206 */
[----:B-1----:R-:W-:Y:S01]  /*0310*/  IMAD R4, R7, UR6, R4 ;  /* 0x0000000607047c24 */ /* 0x002fe2000f8e0204 */
[----:B------:R-:W-:-:S04]  /*0320*/  IADD3 R7, PT, PT, R2, -0x1, RZ ;  /* 0xffffffff02077810 */ /* 0x000fc80007ffe0ff */
[----:B------:R-:W-:Y:S02]  /*0330*/  ISETP.GE.AND P0, PT, R4, R7, PT ;  /* 0x000000070400720c */ /* 0x000fe40003f06270 */
[----:B------:R-:W0:Y:S02]  /*0340*/  S2R R7, SR_TID.Z ;  /* 0x0000000000077919 */ /* 0x000e240000002300 */
[----:B------:R-:W-:-:S13]  /*0350*/  ISETP.GE.OR P0, PT, R5, R0, P0 ;  /* 0x000000000500720c */ /* 0x000fda0000706670 */
[----:B------:R-:W1:Y:S01]  /*0360*/  @!P0 LDC R0, c[0x0][0x398] ;  /* 0x0000e600ff008b82 */ /* 0x000e620000000800 */
[----:B0-----:R-:W-:Y:S01]  /*0370*/  IMAD R16, R8, UR4, R7 ;  /* 0x0000000408107c24 */ /* 0x001fe2000f8e0207 */
[----:B-1----:R-:W-:-:S04]  /*0380*/  @!P0 IADD3 R7, PT, PT, R0, -0x1, RZ ;  /* 0xffffffff00078810 */ /* 0x002fc80007ffe0ff */
[----:B------:R-:W-:-:S04]  /*0390*/  ISETP.GE.OR P0, PT, R16, R7, P0 ;  /* 0x000000071000720c */ /* 0x000fc80000706670 */
[----:B------:R-:W-:-:S04]  /*03a0*/  ISETP.LT.OR P0, PT, R5, 0x1, P0 ;  /* 0x000000010500780c */ /* 0x000fc80000701670 */
[----:B------:R-:W-:-:S04]  /*03b0*/  ISETP.EQ.OR P0, PT, R4, RZ, P0 ;  /* 0x000000ff0400720c */ /* 0x000fc80000702670 */
[----:B------:R-:W-:-:S13]  /*03c0*/  ISETP.EQ.OR P0, PT, R16, RZ, P0 ;  /* 0x000000ff1000720c */ /* 0x000fda0000702670 */
[----:B------:R-:W-:Y:S05]  /*03d0*/  @P0 EXIT ;  /* 0x000000000000094d */ /* 0x000fea0003800000 */
[----:B------:R-:W0:Y:S01]  /*03e0*/  LDC.64 R6, c[0x0][0x388] ;  /* 0x0000e200ff067b82 */ /* 0x000e220000000a00 */
[CC--:B------:R-:W-:Y:S01]  /*03f0*/  IMAD R9, R5.reuse, R2.reuse, -R2 ;  /* 0x0000000205097224 */ /* 0x0c0fe200078e0a02 */
[----:B------:R-:W1:Y:S01]  /*0400*/  LDCU.64 UR4, c[0x0][0x358] ;  /* 0x00006b00ff0477ac */ /* 0x000e620008000a00 */
[----:B------:R-:W-:Y:S02]  /*0410*/  IMAD R17, R2, R3, RZ ;  /* 0x0000000302117224 */ /* 0x000fe400078e02ff */
[----:B------:R-:W-:Y:S01]  /*0420*/  IMAD R18, R5, R2, R4 ;  /* 0x0000000205127224 */ /* 0x000fe200078e0204 */
[----:B------:R-:W-:-:S03]  /*0430*/  IADD3 R9, PT, PT, R4, R9, RZ ;  /* 0x0000000904097210 */ /* 0x000fc60007ffe0ff */
[CC--:B------:R-:W-:Y:S02]  /*0440*/  IMAD R0, R16.reuse, R17.reuse, R18 ;  /* 0x0000001110007224 */ /* 0x0c0fe400078e0212 */
[----:B------:R-:W-:-:S04]  /*0450*/  IMAD R9, R16, R17, R9 ;  /* 0x0000001110097224 */ /* 0x000fc800078e0209 */
[----:B0-----:R-:W-:-:S04]  /*0460*/  IMAD.WIDE R10, R9, 0x8, R6 ;  /* 0x00000008090a7825 */ /* 0x001fc800078e0206 */
[----:B------:R-:W-:Y:S02]  /*0470*/  IMAD.WIDE R12, R0, 0x8, R6 ;  /* 0x00000008000c7825 */ /* 0x000fe400078e0206 */
[----:B-1----:R-:W2:Y:S04]  /*0480*/  LDG.E.64 R10, desc[UR4][R10.64] ;  /* 0x000000040a0a7981 */ /* 0x002ea8000c1e1b00 */
[----:B------:R-:W2:Y:S01]  /*0490*/  LDG.E.64 R4, desc[UR4][R12.64] ;  /* 0x000000040c047981 */ /* 0x000ea2000c1e1b00 */
[----:B------:R-:W-:-:S03]  /*04a0*/  IMAD.WIDE R14, R2, 0x8, R12 ;  /* 0x00000008020e7825 */ /* 0x000fc600078e020c */
[----:B------:R-:W3:Y:S04]  /*04b0*/  LDG.E.64 R8, desc[UR4][R12.64+-0x8] ;  /* 0xfffff8040c087981 */ /* 0x000ee8000c1e1b00 */
[----:B------:R-:W4:Y:S01]  /*04c0*/  LDG.E.64 R14, desc[UR4][R14.64] ;  /* 0x000000040e0e7981 */ /* 0x000f22000c1e1b00 */
[----:B------:R-:W-:-:S05]  /*04d0*/  IMAD R3, R16, R17, -R17 ;  /* 0x0000001110037224 */ /* 0x000fca00078e0a11 */
[----:B------:R-:W-:Y:S02]  /*04e0*/  IADD3 R19, PT, PT, R18, R3, RZ ;  /* 0x0000000312137210 */ /* 0x000fe40007ffe0ff */
[----:B------:R-:W5:Y:S03]  /*04f0*/  LDG.E.64 R2, desc[UR4][R12.64+0x8] ;  /* 0x000008040c027981 */ /* 0x000f66000c1e1b00 */
[----:B------:R-:W-:-:S04]  /*0500*/  IMAD.WIDE R6, R19, 0x8, R6 ;  /* 0x0000000813067825 */ /* 0x000fc800078e0206 */
[----:B------:R-:W-:Y:S02]  /*0510*/  IMAD.WIDE R16, R17, 0x8, R12 ;  /* 0x0000000811107825 */ /* 0x000fe400078e020c */
[----:B------:R-:W5:Y:S04]  /*0520*/  LDG.E.64 R6, desc[UR4][R6.64] ;  /* 0x0000000406067981 */ /* 0x000f68000c1e1b00 */
[----:B------:R-:W5:Y:S01]  /*0530*/  LDG.E.64 R16, desc[UR4][R16.64] ;  /* 0x0000000410107981 */ /* 0x000f62000c1e1b00 */
[----:B--2---:R-:W-:-:S08]  /*0540*/  DFMA R4, R4, -6, R10 ;  /* 0xc01800000404782b */ /* 0x004fd0000000000a */
[----:B----4-:R-:W-:-:S08]  /*0550*/  DADD R4, R4, R14 ;  /* 0x0000000004047229 */ /* 0x010fd0000000000e */
[----:B---3--:R-:W-:Y:S01]  /*0560*/  DADD R4, R4, R8 ;  /* 0x0000000004047229 */ /* 0x008fe20000000008 */
[----:B------:R-:W0:Y:S07]  /*0570*/  LDC.64 R8, c[0x0][0x380] ;  /* 0x0000e000ff087b82 */ /* 0x000e2e0000000a00 */
[----:B-----5:R-:W-:-:S08]  /*0580*/  DADD R2, R4, R2 ;  /* 0x0000000004027229 */ /* 0x020fd00000000002 */
[----:B------:R-:W-:-:S08]  /*0590*/  DADD R2, R2, R6 ;  /* 0x0000000002027229 */ /* 0x000fd00000000006 */
[----:B------:R-:W-:Y:S01]  /*05a0*/  DADD R2, R2, R16 ;  /* 0x0000000002027229 */ /* 0x000fe20000000010 */
[----:B0-----:R-:W-:-:S06]  /*05b0*/  IMAD.WIDE R4, R0, 0x8, R8 ;  /* 0x0000000800047825 */ /* 0x001fcc00078e0208 */
[----:B------:R-:W-:Y:S01]  /*05c0*/  STG.E.64 desc[UR4][R4.64], R2 ;  /* 0x0000000204007986 */ /* 0x000fe2000c101b04 */
[----:B------:R-:W-:Y:S05]  /*05d0*/  EXIT ;  /* 0x000000000000794d */ /* 0x000fea0003800000 */
.L_x_1:
        /* <DEDUP_REMOVED lines=10> */
.L_x_5:


//--------------------- .text._Z4extfPdS_S_S_iii  --------------------------
	.section	.text._Z4extfPdS_S_S_iii,"ax",@progbits
	.align	128
        .global         _Z4extfPdS_S_S_iii
        .type           _Z4extfPdS_S_S_iii,@function
        .size           _Z4extfPdS_S_S_iii,(.L_x_6 - _Z4extfPdS_S_S_iii)
        .other          _Z4extfPdS_S_S_iii,@"STO_CUDA_ENTRY STV_DEFAULT"
_Z4extfPdS_S_S_iii:
.text._Z4extfPdS_S_S_iii:
[----:B------:R-:W-:Y:S08]  /*0000*/  LDC R1, c[0x0][0x37c] ;  /* 0x0000df00ff017b82 */ /* 0x000ff00000000800 */
[----:B------:R-:W0:Y:S01]  /*0010*/  LDC R0, c[0x0][0x360] ;  /* 0x0000d800ff007b82 */ /* 0x000e220000000800 */
[----:B------:R-:W1:Y:S01]  /*0020*/  LDCU UR6, c[0x0][0x364] ;  /* 0x00006c80ff0677ac */ /* 0x000e620008000800 */
[----:B------:R-:W2:Y:S01]  /*0030*/  S2R R10, SR_TID.Z ;  /* 0x00000000000a7919 */ /* 0x000ea20000002300 */
[----:B------:R-:W2:Y:S05]  /*0040*/  LDCU UR7, c[0x0][0x368] ;  /* 0x00006d00ff0777ac */ /* 0x000eaa0008000800 */
[----:B------:R-:W3:Y:S01]  /*0050*/  LDC.64 R2, c[0x0][0x3a0] ;  /* 0x0000e800ff027b82 */ /* 0x000ee20000000a00 */
[----:B------:R-:W4:Y:S07]  /*0060*/  LDCU UR8, c[0x0][0x3a8] ;  /* 0x00007500ff0877ac */ /* 0x000f2e0008000800 */
[----:B------:R-:W5:Y:S01]  /*0070*/  S2UR UR5, SR_CTAID.Y ;  /* 0x00000000000579c3 */ /* 0x000f620000002600 */
[----:B-1----:R-:W1:Y:S01]  /*0080*/  I2F.U32.RP R6, UR6 ;  /* 0x0000000600067d06 */ /* 0x002e620008209000 */
[----:B------:R-:W-:-:S06]  /*0090*/  ISETP.NE.U32.AND P2, PT, RZ, UR6, PT ;  /* 0x00000006ff007c0c */ /* 0x000fcc000bf45070 */
[----:B------:R-:W0:Y:S01]  /*00a0*/  S2UR UR4, SR_CTAID.X ;  /* 0x00000000000479c3 */ /* 0x000e220000002500 */
[----:B-1----:R-:W1:Y:S02]  /*00b0*/  MUFU.RCP R6, R6 ;  /* 0x0000000600067308 */ /* 0x002e640000001000 */
[----:B-1----:R-:W-:-:S06]  /*00c0*/  IADD3 R4, PT, PT, R6, 0xffffffe, RZ ;  /* 0x0ffffffe06047810 */ /* 0x002fcc0007ffe0ff */
[----:B------:R1:W4:Y:S02]  /*00d0*/  F2I.FTZ.U32.TRUNC.NTZ R5, R4 ;  /* 0x0000000400057305 */ /* 0x000324000021f000 */
[----:B-1----:R-:W-:Y:S01]  /*00e0*/  IMAD.MOV.U32 R4, RZ, RZ, RZ ;  /* 0x000000ffff047224 */ /* 0x002fe200078e00ff */
[----:B----4-:R-:W-:-:S05]  /*00f0*/  IADD3 R7, PT, PT, RZ, -R5, RZ ;  /* 0x80000005ff077210 */ /* 0x010fca0007ffe0ff */
        /* <DEDUP_REMOVED lines=11> */
[----:B------:R-:W1:Y:S01]  /*01b0*/  I2F.U32.RP R6, R7 ;  /* 0x0000000700067306 */ /* 0x000e620000209000 */
[----:B------:R-:W-:-:S07]  /*01c0*/  ISETP.NE.U32.AND P2, PT, R7, RZ, PT ;  /* 0x000000ff0700720c */ /* 0x000fce0003f45070 */
[----:B-1----:R-:W1:Y:S02]  /*01d0*/  MUFU.RCP R6, R6 ;  /* 0x0000000600067308 */ /* 0x002e640000001000 */
[----:B-1----:R-:W-:-:S06]  /*01e0*/  IADD3 R4, PT, PT, R6, 0xffffffe, RZ ;  /* 0x0ffffffe06047810 */ /* 0x002fcc0007ffe0ff */
[----:B------:R1:W3:Y:S02]  /*01f0*/  F2I.FTZ.U32.TRUNC.NTZ R5, R4 ;  /* 0x0000000400057305 */ /* 0x0002e4000021f000 */
[----:B-1----:R-:W-:Y:S02]  /*0200*/  HFMA2 R4, -RZ, RZ, 0, 0 ;  /* 0x00000000ff047431 */ /* 0x002fe400000001ff */
[----:B---3--:R-:W-:-:S04]  /*0210*/  IMAD R8, R7, R5, RZ ;  /* 0x0000000507087224 */ /* 0x008fc800078e02ff */
[----:B------:R-:W-:-:S04]  /*0220*/  IMAD.MOV R9, RZ, RZ, -R8 ;  /* 0x000000ffff097224 */ /* 0x000fc800078e0a08 */
[----:B------:R-:W-:Y:S02]  /*0230*/  IMAD.HI.U32 R5, R5, R9, R4 ;  /* 0x0000000905057227 */ /* 0x000fe400078e0004 */
[----:B------:R-:W1:Y:S04]  /*0240*/  S2R R4, SR_TID.Y ;  /* 0x0000000000047919 */ /* 0x000e680000002200 */
[----:B-----5:R-:W-:Y:S01]  /*0250*/  IMAD.HI.U32 R5, R5, UR5, RZ ;  /* 0x0000000505057c27 */ /* 0x020fe2000f8e00ff */
[----:B------:R-:W0:Y:S04]  /*0260*/  S2R R9, SR_TID.X ;  /* 0x0000000000097919 */ /* 0x000e280000002100 */
[----:B------:R-:W-:-:S05]  /*0270*/  IADD3 R8, PT, PT, -R5, RZ, RZ ;  /* 0x000000ff05087210 */ /* 0x000fca0007ffe1ff */
[----:B------:R-:W-:-:S05]  /*0280*/  IMAD R8, R7, R8, UR5 ;  /* 0x0000000507087e24 */ /* 0x000fca000f8e0208 */
[----:B------:R-:W-:-:S13]  /*0290*/  ISETP.GE.U32.AND P0, PT, R8, R7, PT ;  /* 0x000000070800720c */ /* 0x000fda0003f06070 */
[----:B------:R-:W-:Y:S01]  /*02a0*/  @P0 IMAD.IADD R8, R8, 0x1, -R7 ;  /* 0x0000000108080824 */ /* 0x000fe200078e0a07 */
[----:B------:R-:W-:-:S04]  /*02b0*/  @P0 IADD3 R5, PT, PT, R5, 0x1, RZ ;  /* 0x0000000105050810 */ /* 0x000fc80007ffe0ff */
[----:B------:R-:W-:Y:S01]  /*02c0*/  ISETP.GE.U32.AND P1, PT, R8, R7, PT ;  /* 0x000000070800720c */ /* 0x000fe20003f26070 */
[----:B0-----:R-:W-:-:S12]  /*02d0*/  IMAD R0, R0, UR4, R9 ;  /* 0x0000000400007c24 */ /* 0x001fd8000f8e0209 */
[----:B------:R-:W-:Y:S02]  /*02e0*/  @P1 IADD3 R5, PT, PT, R5, 0x1, RZ ;  /* 0x0000000105051810 */ /* 0x000fe40007ffe0ff */
[----:B------:R-:W-:-:S04]  /*02f0*/  @!P2 LOP3.LUT R5, RZ, R7, RZ, 0x33, !PT ;  /* 0x00000007ff05a212 */ /* 0x000fc800078e33ff */
[C---:B------:R-:W-:Y:S01]  /*0300*/  IADD3 R6, PT, PT, -R5.reuse, RZ, RZ ;  /* 0x000000ff05067210 */ /* 0x040fe20007ffe1ff */
[----:B--2---:R-:W-:-:S04]  /*0310*/  IMAD R10, R5, UR7, R10 ;  /* 0x00000007050a7c24 */ /* 0x004fc8000f8e020a */
[----:B------:R-:W-:-:S04]  /*0320*/  IMAD R7, R7, R6, UR5 ;  /* 0x0000000507077e24 */ /* 0x000fc8000f8e0206 */
[----:B-1----:R-:W-:-:S05]  /*0330*/  IMAD R11, R7, UR6, R4 ;  /* 0x00000006070b7c24 */ /* 0x002fca000f8e0204 */
[----:B------:R-:W-:-:S04]  /*0340*/  ISETP.GE.AND P0, PT, R11, R2, PT ;  /* 0x000000020b00720c */ /* 0x000fc80003f06270 */
[----:B------:R-:W-:-:S04]  /*0350*/  ISETP.GE.OR P0, PT, R0, R3, P0 ;  /* 0x000000030000720c */ /* 0x000fc80000706670 */
[----:B------:R-:W-:-:S13]  /*0360*/  ISETP.GE.OR P0, PT, R10, UR8, P0 ;  /* 0x000000080a007c0c */ /* 0x000fda0008706670 */
[----:B------:R-:W-:Y:S05]  /*0370*/  @P0 EXIT ;  /* 0x000000000000094d */ /* 0x000fea0003800000 */
[----:B------:R-:W0:Y:S01]  /*0380*/  LDC.64 R4, c[0x0][0x388] ;  /* 0x0000e200ff047b82 */ /* 0x000e220000000a00 */
[----:B------:R-:W1:Y:S01]  /*0390*/  LDCU.64 UR4, c[0x0][0x358] ;  /* 0x00006b00ff0477ac */ /* 0x000e620008000a00 */
[----:B------:R-:W-:-:S04]  /*03a0*/  IMAD R0, R10, R3, R0 ;  /* 0x000000030a007224 */ /* 0x000fc800078e0200 */
[----:B------:R-:W-:Y:S02]  /*03b0*/  IMAD R13, R0, R2, R11 ;  /* 0x00000002000d7224 */ /* 0x000fe400078e020b */
[----:B------:R-:W2:Y:S08]  /*03c0*/  LDC.64 R6, c[0x0][0x390] ;  /* 0x0000e400ff067b82 */ /* 0x000eb00000000a00 */
[----:B------:R-:W3:Y:S01]  /*03d0*/  LDC.64 R8, c[0x0][0x398] ;  /* 0x0000e600ff087b82 */ /* 0x000ee20000000a00 */
[----:B0-----:R-:W-:-:S07]  /*03e0*/  IMAD.WIDE R2, R13, 0x8, R4 ;  /* 0x000000080d027825 */ /* 0x001fce00078e0204 */
[----:B------:R-:W0:Y:S01]  /*03f0*/  LDC.64 R10, c[0x0][0x380] ;  /* 0x0000e000ff0a7b82 */ /* 0x000e220000000a00 */
[----:B-1----:R-:W4:Y:S01]  /*0400*/  LDG.E.64 R2, desc[UR4][R2.64] ;  /* 0x0000000402027981 */ /* 0x002f22000c1e1b00 */
[----:B--2---:R-:W-:-:S06]  /*0410*/  IMAD.WIDE R4, R13, 0x8, R6 ;  /* 0x000000080d047825 */ /* 0x004fcc00078e0206 */
[----:B------:R-:W4:Y:S01]  /*0420*/  LDG.E.64 R4, desc[UR4][R4.64] ;  /* 0x0000000404047981 */ /* 0x000f22000c1e1b00 */
[----:B---3--:R-:W-:-:S06]  /*0430*/  IMAD.WIDE R8, R13, 0x8, R8 ;  /* 0x000000080d087825 */ /* 0x008fcc00078e0208 */
[----:B------:R-:W2:Y:S01]  /*0440*/  LDG.E.64 R8, desc[UR4][R8.64] ;  /* 0x0000000408087981 */ /* 0x000ea2000c1e1b00 */
[----:B0-----:R-:W-:Y:S01]  /*0450*/  IMAD.WIDE R10, R13, 0x8, R10 ;  /* 0x000000080d0a7825 */ /* 0x001fe200078e020a */
[----:B----4-:R-:W-:-:S08]  /*0460*/  DADD R6, R2, -R4 ;  /* 0x0000000002067229 */ /* 0x010fd00000000804 */
[----:B--2---:R-:W-:-:S07]  /*0470*/  DMUL R6, R6, R8 ;  /* 0x0000000806067228 */ /* 0x004fce0000000000 */
[----:B------:R-:W-:Y:S01]  /*0480*/  STG.E.64 desc[UR4][R10.64], R6 ;  /* 0x000000060a007986 */ /* 0x000fe2000c101b04 */
[----:B------:R-:W-:Y:S05]  /*0490*/  EXIT ;  /* 0x000000000000794d */ /* 0x000fea0003800000 */
.L_x_2:
        /* <DEDUP_REMOVED lines=14> */
.L_x_6:


//--------------------- .text._Z7interp3PdS_S_S_S_iii --------------------------
	.section	.text._Z7interp3PdS_S_S_S_iii,"ax",@progbits
	.align	128
        .global         _Z7interp3PdS_S_S_S_iii
        .type           _Z7interp3PdS_S_S_S_iii,@function
        .size           _Z7interp3PdS_S_S_S_iii,(.L_x_7 - _Z7interp3PdS_S_S_S_iii)
        .other          _Z7interp3PdS_S_S_S_iii,@"STO_CUDA_ENTRY STV_DEFAULT"
_Z7interp3PdS_S_S_S_iii:
.text._Z7interp3PdS_S_S_S_iii:
[----:B------:R-:W-:Y:S08]  /*0000*/  LDC R1, c[0x0][0x37c] ;  /* 0x0000df00ff017b82 */ /* 0x000ff00000000800 */
[----:B------:R-:W0:Y:S01]  /*0010*/  LDC R0, c[0x0][0x360] ;  /* 0x0000d800ff007b82 */ /* 0x000e220000000800 */
[----:B------:R-:W1:Y:S01]  /*0020*/  LDCU UR7, c[0x0][0x364] ;  /* 0x00006c80ff0777ac */ /* 0x000e620008000800 */
[----:B------:R-:W2:Y:S06]  /*0030*/  LDCU UR4, c[0x0][0x3b0] ;  /* 0x00007600ff0477ac */ /* 0x000eac0008000800 */
[----:B------:R-:W3:Y:S01]  /*0040*/  LDC.64 R4, c[0x0][0x3a8] ;  /* 0x0000ea00ff047b82 */ /* 0x000ee20000000a00 */
[----:B------:R-:W4:Y:S07]  /*0050*/  LDCU UR8, c[0x0][0x368] ;  /* 0x00006d00ff0877ac */ /* 0x000f2e0008000800 */
[----:B------:R-:W5:Y:S01]  /*0060*/  S2UR UR6, SR_CTAID.Y ;  /* 0x00000000000679c3 */ /* 0x000f620000002600 */
[----:B-1----:R-:W1:Y:S01]  /*0070*/  I2F.U32.RP R6, UR7 ;  /* 0x0000000700067d06 */ /* 0x002e620008209000 */
[----:B------:R-:W-:Y:S01]  /*0080*/  ISETP.NE.U32.AND P2, PT, RZ, UR7, PT ;  /* 0x00000007ff007c0c */ /* 0x000fe2000bf45070 */
[----:B--2---:R-:W-:-:S05]  /*0090*/  UIADD3 UR4, UPT, UPT, UR4, -0x1, URZ ;  /* 0xffffffff04047890 */ /* 0x004fca000fffe0ff */
[----:B------:R-:W0:Y:S01]  /*00a0*/  S2UR UR5, SR_CTAID.X ;  /* 0x00000000000579c3 */ /* 0x000e220000002500 */
[----:B-1----:R-:W1:Y:S02]  /*00b0*/  MUFU.RCP R6, R6 ;  /* 0x0000000600067308 */ /* 0x002e640000001000 */
[----:B-1----:R-:W-:-:S06]  /*00c0*/  IADD3 R2, PT, PT, R6, 0xffffffe, RZ ;  /* 0x0ffffffe06027810 */ /* 0x002fcc0007ffe0ff */
[----:B------:R1:W2:Y:S02]  /*00d0*/  F2I.FTZ.U32.TRUNC.NTZ R3, R2 ;  /* 0x0000000200037305 */ /* 0x0002a4000021f000 */
[----:B-1----:R-:W-:Y:S01]  /*00e0*/  HFMA2 R2, -RZ, RZ, 0, 0 ;  /* 0x00000000ff027431 */ /* 0x002fe200000001ff */
[----:B--2---:R-:W-:-:S05]  /*00f0*/  IADD3 R7, PT, PT, RZ, -R3, RZ ;  /* 0x80000003ff077210 */ /* 0x004fca0007ffe0ff */
[----:B------:R-:W-:-:S04]  /*0100*/  IMAD R7, R7, UR7, RZ ;  /* 0x0000000707077c24 */ /* 0x000fc8000f8e02ff */
[----:B------:R-:W-:-:S06]  /*0110*/  IMAD.HI.U32 R3, R3, R7, R2 ;  /* 0x0000000703037227 */ /* 0x000fcc00078e0002 */
[----:B---3--:R-:W-:-:S05]  /*0120*/  IMAD.HI.U32 R7, R3, R4, RZ ;  /* 0x0000000403077227 */ /* 0x008fca00078e00ff */
[----:B------:R-:W-:-:S05]  /*0130*/  IADD3 R3, PT, PT, -R7, RZ, RZ ;  /* 0x000000ff07037210 */ /* 0x000fca0007ffe1ff */
[----:B------:R-:W-:-:S05]  /*0140*/  IMAD R3, R3, UR7, R4 ;  /* 0x0000000703037c24 */ /* 0x000fca000f8e0204 */
[----:B------:R-:W-:-:S13]  /*0150*/  ISETP.GE.U32.AND P0, PT, R3, UR7, PT ;  /* 0x0000000703007c0c */ /* 0x000fda000bf06070 */
[----:B------:R-:W-:Y:S02]  /*0160*/  @P0 IADD3 R3, PT, PT, R3, -UR7, RZ ;  /* 0x8000000703030c10 */ /* 0x000fe4000fffe0ff */
[----:B------:R-:W-:Y:S02]  /*0170*/  @P0 IADD3 R7, PT, PT, R7, 0x1, RZ ;  /* 0x0000000107070810 */ /* 0x000fe40007ffe0ff */
[----:B------:R-:W-:-:S13]  /*0180*/  ISETP.GE.U32.AND P1, PT, R3, UR7, PT ;  /* 0x0000000703007c0c */ /* 0x000fda000bf26070 */
[----:B------:R-:W-:Y:S02]  /*0190*/  @P1 IADD3 R7, PT, PT, R7, 0x1, RZ ;  /* 0x0000000107071810 */ /* 0x000fe40007ffe0ff */
[----:B------:R-:W-:-:S04]  /*01a0*/  @!P2 LOP3.LUT R7, RZ, UR7, RZ, 0x33, !PT ;  /* 0x00000007ff07ac12 */ /* 0x000fc8000f8e33ff */
[----:B------:R-:W1:Y:S01]  /*01b0*/  I2F.U32.RP R6, R7 ;  /* 0x0000000700067306 */ /* 0x000e620000209000 */
[----:B------:R-:W-:-:S07]  /*01c0*/  ISETP.NE.U32.AND P2, PT, R7, RZ, PT ;  /* 0x000000ff0700720c */ /* 0x000fce0003f45070 */
[----:B-1----:R-:W1:Y:S02]  /*01d0*/  MUFU.RCP R6, R6 ;  /* 0x0000000600067308 */ /* 0x002e640000001000 */
[----:B-1----:R-:W-:-:S06]  /*01e0*/  IADD3 R2, PT, PT, R6, 0xffffffe, RZ ;  /* 0x0ffffffe06027810 */ /* 0x002fcc0007ffe0ff */
[----:B------:R1:W2:Y:S02]  /*01f0*/  F2I.FTZ.U32.TRUNC.NTZ R3, R2 ;  /* 0x0000000200037305 */ /* 0x0002a4000021f000 */
[----:B-1----:R-:W-:Y:S01]  /*0200*/  MOV R2, RZ ;  /* 0x000000ff00027202 */ /* 0x002fe20000000f00 */
[----:B--2---:R-:W-:-:S05]  /*0210*/  IMAD R8, R7, R3, RZ ;  /* 0x0000000307087224 */ /* 0x004fca00078e02ff */
[----:B------:R-:W-:-:S05]  /*0220*/  IADD3 R9, PT, PT, -R8, RZ, RZ ;  /* 0x000000ff08097210 */ /* 0x000fca0007ffe1ff */
[----:B------:R-:W-:Y:S02]  /*0230*/  IMAD.HI.U32 R3, R3, R9, R2 ;  /* 0x0000000903037227 */ /* 0x000fe400078e0002 */
[----:B------:R-:W1:Y:S04]  /*0240*/  S2R R2, SR_TID.Y ;  /* 0x0000000000027919 */ /* 0x000e680000002200 */
[----:B-----5:R-:W-:Y:S01]  /*0250*/  IMAD.HI.U32 R8, R3, UR6, RZ ;  /* 0x0000000603087c27 */ /* 0x020fe2000f8e00ff */
[----:B------:R-:W4:Y:S04]  /*0260*/  S2R R9, SR_TID.Z ;  /* 0x0000000000097919 */ /* 0x000f280000002300 */
[----:B------:R-:W-:Y:S01]  /*0270*/  IADD3 R10, PT, PT, -R8, RZ, RZ ;  /* 0x000000ff080a7210 */ /* 0x000fe20007ffe1ff */
[----:B------:R-:W0:Y:S04]  /*0280*/  S2R R3, SR_TID.X ;  /* 0x0000000000037919 */ /* 0x000e280000002100 */
[----:B------:R-:W-:-:S05]  /*0290*/  IMAD R10, R7, R10, UR6 ;  /* 0x00000006070a7e24 */ /* 0x000fca000f8e020a */
[----:B------:R-:W-:-:S13]  /*02a0*/  ISETP.GE.U32.AND P0, PT, R10, R7, PT ;  /* 0x000000070a00720c */ /* 0x000fda0003f06070 */
[----:B------:R-:W-:Y:S02]  /*02b0*/  @P0 IADD3 R10, PT, PT, -R7, R10, RZ ;  /* 0x0000000a070a0210 */ /* 0x000fe40007ffe1ff */
[----:B------:R-:W-:Y:S02]  /*02c0*/  @P0 IADD3 R8, PT, PT, R8, 0x1, RZ ;  /* 0x0000000108080810 */ /* 0x000fe40007ffe0ff */
[----:B------:R-:W-:Y:S01]  /*02d0*/  ISETP.GE.U32.AND P1, PT, R10, R7, PT ;  /* 0x000000070a00720c */ /* 0x000fe20003f26070 */
[----:B0-----:R-:W-:Y:S01]  /*02e0*/  IMAD R3, R0, UR5, R3 ;  /* 0x0000000500037c24 */ /* 0x001fe2000f8e0203 */
[----:B------:R-:W-:-:S11]  /*02f0*/  IADD3 R0, PT, PT, R5, -0x1, RZ ;  /* 0xffffffff05007810 */ /* 0x000fd60007ffe0ff */
[----:B------:R-:W-:Y:S02]  /*0300*/  @P1 IADD3 R8, PT, PT, R8, 0x1, RZ ;  /* 0x0000000108081810 */ /* 0x000fe40007ffe0ff */
[----:B------:R-:W-:-:S04]  /*0310*/  @!P2 LOP3.LUT R8, RZ, R7, RZ, 0x33, !PT ;  /* 0x00000007ff08a212 */ /* 0x000fc800078e33ff */
[C---:B------:R-:W-:Y:S01]  /*0320*/  IADD3 R6, PT, PT, -R8.reuse, RZ, RZ ;  /* 0x000000ff08067210 */ /* 0x040fe20007ffe1ff */
[----:B----4-:R-:W-:-:S04]  /*0330*/  IMAD R9, R8, UR8, R9 ;  /* 0x0000000808097c24 */ /* 0x010fc8000f8e0209 */
[----:B------:R-:W-:-:S04]  /*0340*/  IMAD R7, R7, R6, UR6 ;  /* 0x0000000607077e24 */ /* 0x000fc8000f8e0206 */
[----:B-1----:R-:W-:Y:S01]  /*0350*/  IMAD R2, R7, UR7, R2 ;  /* 0x0000000707027c24 */ /* 0x002fe2000f8e0202 */
[----:B------:R-:W-:-:S04]  /*0360*/  IADD3 R7, PT, PT, R4, -0x1, RZ ;  /* 0xffffffff04077810 */ /* 0x000fc80007ffe0ff */
[----:B------:R-:W-:-:S04]  /*0370*/  ISETP.GE.AND P0, PT, R2, R7, PT ;  /* 0x000000070200720c */ /* 0x000fc80003f06270 */
[----:B------:R-:W-:-:S04]  /*0380*/  ISETP.GE.OR P0, PT, R3, R0, P0 ;  /* 0x000000000300720c */ /* 0x000fc80000706670 */
[----:B------:R-:W-:-:S13]  /*0390*/  ISETP.GE.OR P0, PT, R9, UR4, P0 ;  /* 0x0000000409007c0c */ /* 0x000fda0008706670 */
[----:B------:R-:W-:Y:S05]  /*03a0*/  @P0 EXIT ;  /* 0x000000000000094d */ /* 0x000fea0003800000 */
[----:B------:R-:W0:Y:S01]  /*03b0*/  LDC.64 R6, c[0x0][0x388] ;  /* 0x0000e200ff067b82 */ /* 0x000e220000000a00 */
[----:B------:R-:W1:Y:S01]  /*03c0*/  LDCU.64 UR4, c[0x0][0x358] ;  /* 0x00006b00ff0477ac */ /* 0x000e620008000a00 */
[----:B------:R-:W-:Y:S02]  /*03d0*/  IMAD R0, R3, R4, R2 ;  /* 0x0000000403007224 */ /* 0x000fe400078e0202 */
[----:B------:R-:W-:-:S04]  /*03e0*/  IMAD R8, R4, R5, RZ ;  /* 0x0000000504087224 */ /* 0x000fc800078e02ff */
[----:B------:R-:W2:Y:S01]  /*03f0*/  LDC.64 R10, c[0x0][0x390] ;  /* 0x0000e400ff0a7b82 */ /* 0x000ea20000000a00 */
[----:B------:R-:W-:-:S07]  /*0400*/  IMAD R0, R9, R8, R0 ;  /* 0x0000000809007224 */ /* 0x000fce00078e0200 */
[----:B------:R-:W3:Y:S01]  /*0410*/  LDC.64 R12, c[0x0][0x398] ;  /* 0x0000e600ff0c7b82 */ /* 0x000ee20000000a00 */
[----:B0-----:R-:W-:-:S07]  /*0420*/  IMAD.WIDE R6, R0, 0x8, R6 ;  /* 0x0000000800067825 */ /* 0x001fce00078e0206 */
[----:B------:R-:W0:Y:S01]  /*0430*/  LDC.64 R28, c[0x0][0x3a0] ;  /* 0x0000e800ff1c7b82 */ /* 0x000e220000000a00 */
[----:B-1----:R-:W4:Y:S01]  /*0440*/  LDG.E.64 R6, desc[UR4][R6.64] ;  /* 0x0000000406067981 */ /* 0x002f22000c1e1b00 */
[----:B--2---:R-:W-:-:S06]  /*0450*/  IMAD.WIDE R10, R0, 0x8, R10 ;  /* 0x00000008000a7825 */ /* 0x004fcc00078e020a */
[----:B------:R-:W2:Y:S01]  /*0460*/  LDG.E.64 R10, desc[UR4][R10.64] ;  /* 0x000000040a0a7981 */ /* 0x000ea2000c1e1b00 */
[----:B---3--:R-:W-:-:S05]  /*0470*/  IMAD.WIDE R12, R0, 0x8, R12 ;  /* 0x00000008000c7825 */ /* 0x008fca00078e020c */
[----:B------:R-:W3:Y:S01]  /*0480*/  LDG.E.64 R2, desc[UR4][R12.64] ;  /* 0x000000040c027981 */ /* 0x000ee2000c1e1b00 */
[----:B----4-:R-:W-:Y:S02]  /*0490*/  DADD R16, R6, -1 ;  /* 0xbff0000006107429 */ /* 0x010fe40000000000 */
[----:B--2---:R-:W-:-:S06]  /*04a0*/  DADD R18, R10, -1 ;  /* 0xbff000000a127429 */ /* 0x004fcc0000000000 */
[----:B------:R-:W-:Y:S02]  /*04b0*/  DADD R26, R16, 1 ;  /* 0x3ff00000101a7429 */ /* 0x000fe40000000000 */
[----:B---3--:R-:W-:Y:S01]  /*04c0*/  DADD R2, R2, -1 ;  /* 0xbff0000002027429 */ /* 0x008fe20000000000 */
[----:B------:R-:W-:Y:S08]  /*04d0*/  F2I.F64.TRUNC R5, R18 ;  /* 0x0000001200057311 */ /* 0x000ff0000030d100 */
[----:B------:R-:W1:Y:S08]  /*04e0*/  F2I.F64.TRUNC R14, R26 ;  /* 0x0000001a000e7311 */ /* 0x000e70000030d100 */
[----:B------:R-:W2:Y:S08]  /*04f0*/  F2I.F64.TRUNC R9, R2 ;  /* 0x0000000200097311 */ /* 0x000eb0000030d100 */
[----:B------:R-:W3:Y:S01]  /*0500*/  F2I.F64.TRUNC R6, R16 ;  /* 0x0000001000067311 */ /* 0x000ee2000030d100 */
[----:B-1----:R-:W-:-:S04]  /*0510*/  IMAD R14, R14, R4, R5 ;  /* 0x000000040e0e7224 */ /* 0x002fc800078e0205 */
[----:B--2---:R-:W-:-:S04]  /*0520*/  IMAD R21, R8, R9, R14 ;  /* 0x0000000908157224 */ /* 0x004fc800078e020e */
[----:B0-----:R-:W-:-:S04]  /*0530*/  IMAD.WIDE R20, R21, 0x8, R28 ;  /* 0x0000000815147825 */ /* 0x001fc800078e021c */
[----:B---3--:R-:W-:Y:S01]  /*0540*/  IMAD R4, R6, R4, R5 ;  /* 0x0000000406047224 */ /* 0x008fe200078e0205 */
[----:B------:R-:W2:Y:S01]  /*0550*/  LDG.E.64 R22, desc[UR4][R20.64] ;  /* 0x0000000414167981 */ /* 0x000ea2000c1e1b00 */
[----:B------:R-:W-:-:S03]  /*0560*/  IMAD.WIDE R6, R8, 0x8, R20 ;  /* 0x0000000808067825 */ /* 0x000fc600078e0214 */
[----:B------:R0:W3:Y:S01]  /*0570*/  LDG.E.64 R24, desc[UR4][R20.64+0x8] ;  /* 0x0000080414187981 */ /* 0x0000e2000c1e1b00 */
[----:B------:R-:W-:-:S03]  /*0580*/  IMAD R9, R8, R9, R4 ;  /* 0x0000000908097224 */ /* 0x000fc600078e0204 */
[----:B------:R-:W4:Y:S01]  /*0590*/  LDG.E.64 R4, desc[UR4][R6.64] ;  /* 0x0000000406047981 */ /* 0x000f22000c1e1b00 */
[----:B------:R-:W-:-:S05]  /*05a0*/  IMAD.WIDE R28, R9, 0x8, R28 ;  /* 0x00000008091c7825 */ /* 0x000fca00078e021c */
[----:B------:R-:W5:Y:S01]  /*05b0*/  LDG.E.64 R10, desc[UR4][R28.64+0x8] ;  /* 0x000008041c0a7981 */ /* 0x000f62000c1e1b00 */
[----:B------:R-:W-:-:S03]  /*05c0*/  IMAD.WIDE R12, R8, 0x8, R28 ;  /* 0x00000008080c7825 */ /* 0x000fc600078e021c */
[----:B------:R-:W5:Y:S04]  /*05d0*/  LDG.E.64 R6, desc[UR4][R6.64+0x8] ;  /* 0x0000080406067981 */ /* 0x000f68000c1e1b00 */
[----:B------:R-:W5:Y:S04]  /*05e0*/  LDG.E.64 R8, desc[UR4][R12.64+0x8] ;  /* 0x000008040c087981 */ /* 0x000f68000c1e1b00 */
[----:B------:R1:W5:Y:S04]  /*05f0*/  LDG.E.64 R14, desc[UR4][R28.64] ;  /* 0x000000041c0e7981 */ /* 0x000368000c1e1b00 */
[----:B------:R-:W5:Y:S01]  /*0600*/  LDG.E.64 R12, desc[UR4][R12.64] ;  /* 0x000000040c0c7981 */ /* 0x000f62000c1e1b00 */
[----:B------:R-:W0:Y:S02]  /*0610*/  FRND.F64.FLOOR R26, R26 ;  /* 0x0000001a001a7313 */ /* 0x000e240000305800 */
[----:B0-----:R-:W-:-:S02]  /*0620*/  DADD R16, -R16, R26 ;  /* 0x0000000010107229 */ /* 0x001fc4000000011a */
[----:B------:R-:W-:-:S06]  /*0630*/  DADD R26, R18, 1 ;  /* 0x3ff00000121a7429 */ /* 0x000fcc0000000000 */
[----:B------:R-:W0:Y:S01]  /*0640*/  FRND.F64.FLOOR R20, R26 ;  /* 0x0000001a00147313 */ /* 0x000e220000305800 */
[----:B-1----:R-:W-:Y:S02]  /*0650*/  DADD R28, R2, 1 ;  /* 0x3ff00000021c7429 */ /* 0x002fe40000000000 */
[----:B0-----:R-:W-:Y:S02]  /*0660*/  DADD R18, -R18, R20 ;  /* 0x0000000012127229 */ /* 0x001fe40000000114 */
[----:B------:R-:W-:-:S08]  /*0670*/  DADD R20, -R16, 1 ;  /* 0x3ff0000010147429 */ /* 0x000fd00000000100 */
[C---:B--2---:R-:W-:Y:S02]  /*0680*/  DMUL R22, R20.reuse, R22 ;  /* 0x0000001614167228 */ /* 0x044fe40000000000 */
[C---:B---3--:R-:W-:Y:S02]  /*0690*/  DMUL R24, R20.reuse, R24 ;  /* 0x0000001814187228 */ /* 0x048fe40000000000 */
[C---:B----4-:R-:W-:Y:S02]  /*06a0*/  DMUL R4, R20.reuse, R4 ;  /* 0x0000000414047228 */ /* 0x050fe40000000000 */
[----:B-----5:R-:W-:Y:S01]  /*06b0*/  DMUL R20, R20, R6 ;  /* 0x0000000614147228 */ /* 0x020fe20000000000 */
[----:B------:R-:W0:Y:S07]  /*06c0*/  FRND.F64.FLOOR R6, R28 ;  /* 0x0000001c00067313 */ /* 0x000e2e0000305800 */
[----:B------:R-:W-:-:S02]  /*06d0*/  DFMA R20, R16, R8, R20 ;  /* 0x000000081014722b */ /* 0x000fc40000000014 */
[----:B------:R-:W-:Y:S02]  /*06e0*/  DADD R8, -R18, 1 ;  /* 0x3ff0000012087429 */ /* 0x000fe40000000100 */
[C---:B------:R-:W-:Y:S02]  /*06f0*/  DFMA R10, R16.reuse, R10, R24 ;  /* 0x0000000a100a722b */ /* 0x040fe40000000018 */
[----:B------:R-:W-:Y:S02]  /*0700*/  DFMA R4, R16, R12, R4 ;  /* 0x0000000c1004722b */ /* 0x000fe40000000004 */
[----:B0-----:R-:W-:Y:S02]  /*0710*/  DADD R6, -R2, R6 ;  /* 0x0000000002067229 */ /* 0x001fe40000000106 */
[-C--:B------:R-:W-:Y:S01]  /*0720*/  DMUL R20, R20, R8.reuse ;  /* 0x0000000814147228 */ /* 0x080fe20000000000 */
[----:B------:R-:W0:Y:S01]  /*0730*/  LDC.64 R2, c[0x0][0x380] ;  /* 0x0000e000ff027b82 */ /* 0x000e220000000a00 */
[----:B------:R-:W-:-:S02]  /*0740*/  DMUL R10, R10, R8 ;  /* 0x000000080a0a7228 */ /* 0x000fc40000000000 */
[----:B------:R-:W-:Y:S02]  /*0750*/  DFMA R14, R16, R14, R22 ;  /* 0x0000000e100e722b */ /* 0x000fe40000000016 */
[----:B------:R-:W-:Y:S02]  /*0760*/  DADD R8, -R6, 1 ;  /* 0x3ff0000006087429 */ /* 0x000fe40000000100 */
[----:B------:R-:W-:-:S04]  /*0770*/  DFMA R4, R4, R18, R20 ;  /* 0x000000120404722b */ /* 0x000fc80000000014 */
[----:B------:R-:W-:-:S04]  /*0780*/  DFMA R10, R14, R18, R10 ;  /* 0x000000120e0a722b */ /* 0x000fc8000000000a */
[----:B------:R-:W-:-:S08]  /*0790*/  DMUL R4, R4, R8 ;  /* 0x0000000804047228 */ /* 0x000fd00000000000 */
[----:B------:R-:W-:Y:S01]  /*07a0*/  DFMA R4, R10, R6, R4 ;  /* 0x000000060a04722b */ /* 0x000fe20000000004 */
[----:B0-----:R-:W-:-:S06]  /*07b0*/  IMAD.WIDE R2, R0, 0x8, R2 ;  /* 0x0000000800027825 */ /* 0x001fcc00078e0202 */
[----:B------:R-:W-:Y:S01]  /*07c0*/  STG.E.64 desc[UR4][R2.64], R4 ;  /* 0x0000000402007986 */ /* 0x000fe2000c101b04 */
[----:B------:R-:W-:Y:S05]  /*07d0*/  EXIT ;  /* 0x000000000000794d */ /* 0x000fea0003800000 */
.L_x_3:
        /* <DEDUP_REMOVED lines=10> */
.L_x_7:


//--------------------- .nv.shared.reserved.0     --------------------------
	.section	.nv.shared.reserved.0,"aw",@nobits
	.weak		__nv_reservedSMEM_offset_0_alias
	.size		__nv_reservedSMEM_offset_0_alias, 0, 64
	.other		__nv_reservedSMEM_offset_0_alias,@"STO_CUDA_RESERVED_SHARED STV_DEFAULT"
__nv_reservedSMEM_offset_0_alias:
	.zero		0
	.zero		64


//--------------------- .nv.constant0._Z3d_fPdS_S_ddiii --------------------------
	.section	.nv.constant0._Z3d_fPdS_S_ddiii,"a",@progbits
	.sectionflags	@""
	.align	4
.nv.constant0._Z3d_fPdS_S_ddiii:
	.zero		948


//--------------------- .nv.constant0._Z4intfPdS_iii --------------------------
	.section	.nv.constant0._Z4intfPdS_iii,"a",@progbits
	.sectionflags	@""
	.align	4
.nv.constant0._Z4intfPdS_iii:
	.zero		924


//--------------------- .nv.constant0._Z4extfPdS_S_S_iii --------------------------
	.section	.nv.constant0._Z4extfPdS_S_S_iii,"a",@progbits
	.sectionflags	@""
	.align	4
.nv.constant0._Z4extfPdS_S_S_iii:
	.zero		940


//--------------------- .nv.constant0._Z7interp3PdS_S_S_S_iii --------------------------
	.section	.nv.constant0._Z7interp3PdS_S_S_S_iii,"a",@progbits
	.sectionflags	@""
	.align	4
.nv.constant0._Z7interp3PdS_S_S_S_iii:
	.zero		948


//--------------------- SYMBOLS --------------------------

	.type		.nv.reservedSmem.offset0,@object
	.size		.nv.reservedSmem.offset0,0x4
